//
// Generated by NVIDIA NVVM Compiler
//
// Compiler Build ID: CL-36424714
// Cuda compilation tools, release 13.0, V13.0.88
// Based on NVVM 20.0.0
//

.version 9.0
.target sm_100
.address_size 64

	// .globl	_Z14evaluateKernelPcPdiiii

.visible .entry _Z14evaluateKernelPcPdiiii(
	.param .u64 .ptr .align 1 _Z14evaluateKernelPcPdiiii_param_0,
	.param .u64 .ptr .align 1 _Z14evaluateKernelPcPdiiii_param_1,
	.param .u32 _Z14evaluateKernelPcPdiiii_param_2,
	.param .u32 _Z14evaluateKernelPcPdiiii_param_3,
	.param .u32 _Z14evaluateKernelPcPdiiii_param_4,
	.param .u32 _Z14evaluateKernelPcPdiiii_param_5
)
{
	.reg .pred 	%p<175>;
	.reg .b16 	%rs<8>;
	.reg .b32 	%r<294>;
	.reg .b32 	%f<1044>;
	.reg .b64 	%rd<9>;
	.reg .b64 	%fd<99>;

	ld.param.u64 	%rd2, [_Z14evaluateKernelPcPdiiii_param_0];
	ld.param.u64 	%rd3, [_Z14evaluateKernelPcPdiiii_param_1];
	ld.param.u32 	%r66, [_Z14evaluateKernelPcPdiiii_param_2];
	ld.param.u32 	%r69, [_Z14evaluateKernelPcPdiiii_param_3];
	ld.param.u32 	%r67, [_Z14evaluateKernelPcPdiiii_param_4];
	ld.param.u32 	%r68, [_Z14evaluateKernelPcPdiiii_param_5];
	mov.u32 	%r70, %tid.x;
	mov.u32 	%r71, %ntid.x;
	mov.u32 	%r72, %ctaid.x;
	mad.lo.s32 	%r1, %r71, %r72, %r70;
	setp.ge.s32 	%p1, %r1, %r69;
	@%p1 bra 	$L__BB0_118;
	cvta.to.global.u64 	%rd4, %rd2;
	shr.s32 	%r73, %r66, 31;
	shr.u32 	%r74, %r73, 30;
	add.s32 	%r75, %r66, %r74;
	shr.s32 	%r2, %r75, 2;
	setp.lt.s32 	%p2, %r66, 4;
	cvt.s64.s32 	%rd5, %r1;
	add.s64 	%rd1, %rd4, %rd5;
	mov.f64 	%fd86, 0d0000000000000000;
	@%p2 bra 	$L__BB0_23;
	ld.global.s8 	%rs4, [%rd1];
	cvt.rn.f32.s16 	%f1, %rs4;
	mov.f32 	%f130, 0f00000000;
	mov.f32 	%f131, 0f3F000000;
	mul.rn.f32 	%f132, %f131, %f130;
	mov.f32 	%f133, 0f3DF6384F;
	mul.rn.f32 	%f134, %f133, %f130;
	fma.rn.f32 	%f135, %f132, 0f3FB8AA3B, 0f00000000;
	add.f32 	%f136, %f135, 0f00000000;
	mul.f32 	%f137, %f134, 0f40400000;
	fma.rn.f32 	%f138, %f137, %f132, %f136;
	fma.rn.f32 	%f139, %f134, 0f00000000, %f138;
	mov.f32 	%f140, 0f3F800000;
	add.rn.f32 	%f2, %f140, %f139;
	mov.f32 	%f141, 0fBF800000;
	add.rn.f32 	%f142, %f2, %f141;
	neg.f32 	%f143, %f142;
	add.rn.f32 	%f3, %f139, %f143;
	add.s32 	%r77, %r2, -1;
	and.b32  	%r3, %r2, 3;
	setp.lt.u32 	%p3, %r77, 3;
	mov.f64 	%fd86, 0d0000000000000000;
	mov.b32 	%r273, 0;
	@%p3 bra 	$L__BB0_17;
	and.b32  	%r273, %r2, 536870908;
	sub.s32 	%r282, 2, %r2;
	add.s32 	%r281, %r2, -2;
	neg.s32 	%r280, %r273;
	mov.f64 	%fd86, 0d0000000000000000;
$L__BB0_4:
	add.s32 	%r78, %r281, 1;
	setp.eq.s32 	%p4, %r78, 0;
	cvt.rn.f32.s32 	%f15, %r78;
	mov.f32 	%f1021, 0f3F800000;
	@%p4 bra 	$L__BB0_7;
	mul.rn.f32 	%f145, %f2, %f15;
	cvt.rni.f32.f32 	%f146, %f145;
	sub.f32 	%f147, %f145, %f146;
	neg.f32 	%f148, %f145;
	fma.rn.f32 	%f149, %f2, %f15, %f148;
	fma.rn.f32 	%f150, %f3, %f15, %f149;
	add.f32 	%f151, %f147, %f150;
	setp.gt.f32 	%p5, %f146, 0f00000000;
	selp.b32 	%r79, 0, -2097152000, %p5;
	abs.f32 	%f152, %f15;
	setp.num.f32 	%p6, %f152, %f152;
	setp.lt.f32 	%p7, %f145, 0f00000000;
	selp.f32 	%f153, 0f00000000, 0f7F800000, %p7;
	abs.f32 	%f154, %f145;
	setp.gt.f32 	%p8, %f154, 0f43180000;
	cvt.rzi.s32.f32 	%r80, %f146;
	shl.b32 	%r81, %r80, 23;
	sub.s32 	%r82, %r81, %r79;
	mov.b32 	%f155, %r82;
	add.s32 	%r83, %r79, 2130706432;
	mov.b32 	%f156, %r83;
	fma.rn.f32 	%f157, %f151, 0f391FCB8E, 0f3AAF85ED;
	fma.rn.f32 	%f158, %f157, %f151, 0f3C1D9856;
	fma.rn.f32 	%f159, %f158, %f151, 0f3D6357BB;
	fma.rn.f32 	%f160, %f159, %f151, 0f3E75FDEC;
	fma.rn.f32 	%f161, %f160, %f151, 0f3F317218;
	fma.rn.f32 	%f162, %f161, %f151, 0f3F800000;
	mul.f32 	%f163, %f162, %f156;
	mul.f32 	%f164, %f163, %f155;
	selp.f32 	%f1021, %f153, %f164, %p8;
	@%p6 bra 	$L__BB0_7;
	mov.f32 	%f165, 0f40000000;
	add.rn.f32 	%f1021, %f165, %f15;
$L__BB0_7:
	mul.f32 	%f167, %f1021, %f1;
	cvt.f64.f32 	%fd42, %f167;
	add.f64 	%fd11, %fd86, %fd42;
	add.s32 	%r32, %r281, -2;
	cvt.rn.f32.s32 	%f19, %r281;
	setp.eq.s32 	%p9, %r32, -2;
	mov.f32 	%f1022, 0f3F800000;
	@%p9 bra 	$L__BB0_10;
	mul.rn.f32 	%f168, %f2, %f19;
	cvt.rni.f32.f32 	%f169, %f168;
	sub.f32 	%f170, %f168, %f169;
	neg.f32 	%f171, %f168;
	fma.rn.f32 	%f172, %f2, %f19, %f171;
	fma.rn.f32 	%f173, %f3, %f19, %f172;
	add.f32 	%f174, %f170, %f173;
	setp.gt.f32 	%p10, %f169, 0f00000000;
	selp.b32 	%r84, 0, -2097152000, %p10;
	abs.f32 	%f175, %f19;
	setp.num.f32 	%p11, %f175, %f175;
	setp.lt.f32 	%p12, %f168, 0f00000000;
	selp.f32 	%f176, 0f00000000, 0f7F800000, %p12;
	abs.f32 	%f177, %f168;
	setp.gt.f32 	%p13, %f177, 0f43180000;
	cvt.rzi.s32.f32 	%r85, %f169;
	shl.b32 	%r86, %r85, 23;
	sub.s32 	%r87, %r86, %r84;
	mov.b32 	%f178, %r87;
	add.s32 	%r88, %r84, 2130706432;
	mov.b32 	%f179, %r88;
	fma.rn.f32 	%f180, %f174, 0f391FCB8E, 0f3AAF85ED;
	fma.rn.f32 	%f181, %f180, %f174, 0f3C1D9856;
	fma.rn.f32 	%f182, %f181, %f174, 0f3D6357BB;
	fma.rn.f32 	%f183, %f182, %f174, 0f3E75FDEC;
	fma.rn.f32 	%f184, %f183, %f174, 0f3F317218;
	fma.rn.f32 	%f185, %f184, %f174, 0f3F800000;
	mul.f32 	%f186, %f185, %f179;
	mul.f32 	%f187, %f186, %f178;
	selp.f32 	%f1022, %f176, %f187, %p13;
	@%p11 bra 	$L__BB0_10;
	mov.f32 	%f188, 0f40000000;
	add.rn.f32 	%f1022, %f188, %f19;
$L__BB0_10:
	mul.f32 	%f190, %f1022, %f1;
	cvt.f64.f32 	%fd43, %f190;
	add.f64 	%fd12, %fd11, %fd43;
	add.s32 	%r89, %r281, -1;
	cvt.rn.f32.s32 	%f23, %r89;
	setp.eq.s32 	%p14, %r281, 1;
	mov.f32 	%f1023, 0f3F800000;
	@%p14 bra 	$L__BB0_13;
	mul.rn.f32 	%f191, %f2, %f23;
	cvt.rni.f32.f32 	%f192, %f191;
	sub.f32 	%f193, %f191, %f192;
	neg.f32 	%f194, %f191;
	fma.rn.f32 	%f195, %f2, %f23, %f194;
	fma.rn.f32 	%f196, %f3, %f23, %f195;
	add.f32 	%f197, %f193, %f196;
	setp.gt.f32 	%p15, %f192, 0f00000000;
	selp.b32 	%r90, 0, -2097152000, %p15;
	abs.f32 	%f198, %f23;
	setp.num.f32 	%p16, %f198, %f198;
	setp.lt.f32 	%p17, %f191, 0f00000000;
	selp.f32 	%f199, 0f00000000, 0f7F800000, %p17;
	abs.f32 	%f200, %f191;
	setp.gt.f32 	%p18, %f200, 0f43180000;
	cvt.rzi.s32.f32 	%r91, %f192;
	shl.b32 	%r92, %r91, 23;
	sub.s32 	%r93, %r92, %r90;
	mov.b32 	%f201, %r93;
	add.s32 	%r94, %r90, 2130706432;
	mov.b32 	%f202, %r94;
	fma.rn.f32 	%f203, %f197, 0f391FCB8E, 0f3AAF85ED;
	fma.rn.f32 	%f204, %f203, %f197, 0f3C1D9856;
	fma.rn.f32 	%f205, %f204, %f197, 0f3D6357BB;
	fma.rn.f32 	%f206, %f205, %f197, 0f3E75FDEC;
	fma.rn.f32 	%f207, %f206, %f197, 0f3F317218;
	fma.rn.f32 	%f208, %f207, %f197, 0f3F800000;
	mul.f32 	%f209, %f208, %f202;
	mul.f32 	%f210, %f209, %f201;
	selp.f32 	%f1023, %f199, %f210, %p18;
	@%p16 bra 	$L__BB0_13;
	mov.f32 	%f211, 0f40000000;
	add.rn.f32 	%f1023, %f211, %f23;
$L__BB0_13:
	mul.f32 	%f213, %f1023, %f1;
	cvt.f64.f32 	%fd44, %f213;
	add.f64 	%fd13, %fd12, %fd44;
	cvt.rn.f32.s32 	%f27, %r32;
	setp.eq.s32 	%p19, %r282, -2;
	mov.f32 	%f1024, 0f3F800000;
	@%p19 bra 	$L__BB0_16;
	mul.rn.f32 	%f214, %f2, %f27;
	cvt.rni.f32.f32 	%f215, %f214;
	sub.f32 	%f216, %f214, %f215;
	neg.f32 	%f217, %f214;
	fma.rn.f32 	%f218, %f2, %f27, %f217;
	fma.rn.f32 	%f219, %f3, %f27, %f218;
	add.f32 	%f220, %f216, %f219;
	setp.gt.f32 	%p20, %f215, 0f00000000;
	selp.b32 	%r95, 0, -2097152000, %p20;
	abs.f32 	%f221, %f27;
	setp.num.f32 	%p21, %f221, %f221;
	setp.lt.f32 	%p22, %f214, 0f00000000;
	selp.f32 	%f222, 0f00000000, 0f7F800000, %p22;
	abs.f32 	%f223, %f214;
	setp.gt.f32 	%p23, %f223, 0f43180000;
	cvt.rzi.s32.f32 	%r96, %f215;
	shl.b32 	%r97, %r96, 23;
	sub.s32 	%r98, %r97, %r95;
	mov.b32 	%f224, %r98;
	add.s32 	%r99, %r95, 2130706432;
	mov.b32 	%f225, %r99;
	fma.rn.f32 	%f226, %f220, 0f391FCB8E, 0f3AAF85ED;
	fma.rn.f32 	%f227, %f226, %f220, 0f3C1D9856;
	fma.rn.f32 	%f228, %f227, %f220, 0f3D6357BB;
	fma.rn.f32 	%f229, %f228, %f220, 0f3E75FDEC;
	fma.rn.f32 	%f230, %f229, %f220, 0f3F317218;
	fma.rn.f32 	%f231, %f230, %f220, 0f3F800000;
	mul.f32 	%f232, %f231, %f225;
	mul.f32 	%f233, %f232, %f224;
	selp.f32 	%f1024, %f222, %f233, %p23;
	@%p21 bra 	$L__BB0_16;
	mov.f32 	%f234, 0f40000000;
	add.rn.f32 	%f1024, %f234, %f27;
$L__BB0_16:
	mul.f32 	%f235, %f1024, %f1;
	cvt.f64.f32 	%fd45, %f235;
	add.f64 	%fd86, %fd13, %fd45;
	add.s32 	%r282, %r282, 4;
	add.s32 	%r281, %r281, -4;
	add.s32 	%r280, %r280, 4;
	setp.eq.s32 	%p24, %r280, 0;
	@%p24 bra 	$L__BB0_17;
	bra.uni 	$L__BB0_4;
$L__BB0_17:
	setp.eq.s32 	%p25, %r3, 0;
	@%p25 bra 	$L__BB0_23;
	sub.s32 	%r275, %r2, %r273;
	neg.s32 	%r274, %r3;
$L__BB0_19:
	.pragma "nounroll";
	mov.u32 	%r12, %r275;
	add.s32 	%r275, %r12, -1;
	cvt.rn.f32.s32 	%f4, %r275;
	setp.eq.s32 	%p26, %r12, 1;
	mov.f32 	%f1019, 0f3F800000;
	@%p26 bra 	$L__BB0_22;
	mul.rn.f32 	%f237, %f2, %f4;
	cvt.rni.f32.f32 	%f238, %f237;
	sub.f32 	%f239, %f237, %f238;
	neg.f32 	%f240, %f237;
	fma.rn.f32 	%f241, %f2, %f4, %f240;
	fma.rn.f32 	%f242, %f3, %f4, %f241;
	add.f32 	%f243, %f239, %f242;
	setp.gt.f32 	%p27, %f238, 0f00000000;
	selp.b32 	%r100, 0, -2097152000, %p27;
	abs.f32 	%f244, %f4;
	setp.num.f32 	%p28, %f244, %f244;
	setp.lt.f32 	%p29, %f237, 0f00000000;
	selp.f32 	%f245, 0f00000000, 0f7F800000, %p29;
	abs.f32 	%f246, %f237;
	setp.gt.f32 	%p30, %f246, 0f43180000;
	cvt.rzi.s32.f32 	%r101, %f238;
	shl.b32 	%r102, %r101, 23;
	sub.s32 	%r103, %r102, %r100;
	mov.b32 	%f247, %r103;
	add.s32 	%r104, %r100, 2130706432;
	mov.b32 	%f248, %r104;
	fma.rn.f32 	%f249, %f243, 0f391FCB8E, 0f3AAF85ED;
	fma.rn.f32 	%f250, %f249, %f243, 0f3C1D9856;
	fma.rn.f32 	%f251, %f250, %f243, 0f3D6357BB;
	fma.rn.f32 	%f252, %f251, %f243, 0f3E75FDEC;
	fma.rn.f32 	%f253, %f252, %f243, 0f3F317218;
	fma.rn.f32 	%f254, %f253, %f243, 0f3F800000;
	mul.f32 	%f255, %f254, %f248;
	mul.f32 	%f256, %f255, %f247;
	selp.f32 	%f1019, %f245, %f256, %p30;
	@%p28 bra 	$L__BB0_22;
	mov.f32 	%f257, 0f40000000;
	add.rn.f32 	%f1019, %f257, %f4;
$L__BB0_22:
	mul.f32 	%f258, %f1019, %f1;
	cvt.f64.f32 	%fd46, %f258;
	add.f64 	%fd86, %fd86, %fd46;
	add.s32 	%r274, %r274, 1;
	setp.ne.s32 	%p31, %r274, 0;
	@%p31 bra 	$L__BB0_19;
$L__BB0_23:
	shr.u32 	%r105, %r66, 31;
	add.s32 	%r106, %r66, %r105;
	shr.s32 	%r15, %r106, 1;
	setp.ge.s32 	%p32, %r2, %r15;
	mov.f64 	%fd92, 0d0000000000000000;
	@%p32 bra 	$L__BB0_45;
	ld.global.s8 	%rs5, [%rd1];
	cvt.rn.f32.s16 	%f8, %rs5;
	mov.f32 	%f259, 0f00000000;
	mov.f32 	%f260, 0f3F000000;
	mul.rn.f32 	%f261, %f260, %f259;
	mov.f32 	%f262, 0f3DF6384F;
	mul.rn.f32 	%f263, %f262, %f259;
	fma.rn.f32 	%f264, %f261, 0f3FB8AA3B, 0f00000000;
	add.f32 	%f265, %f264, 0f00000000;
	mul.f32 	%f266, %f263, 0f40400000;
	fma.rn.f32 	%f267, %f266, %f261, %f265;
	fma.rn.f32 	%f268, %f263, 0f00000000, %f267;
	mov.f32 	%f269, 0f3F800000;
	add.rn.f32 	%f9, %f269, %f268;
	mov.f32 	%f270, 0fBF800000;
	add.rn.f32 	%f271, %f9, %f270;
	neg.f32 	%f272, %f271;
	add.rn.f32 	%f10, %f268, %f272;
	sub.s32 	%r277, %r15, %r2;
	and.b32  	%r17, %r277, 3;
	setp.eq.s32 	%p33, %r17, 0;
	mov.f64 	%fd92, 0d0000000000000000;
	mov.u32 	%r279, %r2;
	@%p33 bra 	$L__BB0_30;
	add.s32 	%r278, %r2, 1;
	neg.s32 	%r276, %r17;
	mov.f64 	%fd92, 0d0000000000000000;
$L__BB0_26:
	.pragma "nounroll";
	mov.u32 	%r279, %r278;
	mov.u32 	%r21, %r277;
	add.s32 	%r277, %r21, -1;
	cvt.rn.f32.s32 	%f11, %r277;
	setp.eq.s32 	%p34, %r21, 1;
	mov.f32 	%f1020, 0f3F800000;
	@%p34 bra 	$L__BB0_29;
	mul.rn.f32 	%f274, %f9, %f11;
	cvt.rni.f32.f32 	%f275, %f274;
	sub.f32 	%f276, %f274, %f275;
	neg.f32 	%f277, %f274;
	fma.rn.f32 	%f278, %f9, %f11, %f277;
	fma.rn.f32 	%f279, %f10, %f11, %f278;
	add.f32 	%f280, %f276, %f279;
	setp.gt.f32 	%p35, %f275, 0f00000000;
	selp.b32 	%r107, 0, -2097152000, %p35;
	abs.f32 	%f281, %f11;
	setp.num.f32 	%p36, %f281, %f281;
	setp.lt.f32 	%p37, %f274, 0f00000000;
	selp.f32 	%f282, 0f00000000, 0f7F800000, %p37;
	abs.f32 	%f283, %f274;
	setp.gt.f32 	%p38, %f283, 0f43180000;
	cvt.rzi.s32.f32 	%r108, %f275;
	shl.b32 	%r109, %r108, 23;
	sub.s32 	%r110, %r109, %r107;
	mov.b32 	%f284, %r110;
	add.s32 	%r111, %r107, 2130706432;
	mov.b32 	%f285, %r111;
	fma.rn.f32 	%f286, %f280, 0f391FCB8E, 0f3AAF85ED;
	fma.rn.f32 	%f287, %f286, %f280, 0f3C1D9856;
	fma.rn.f32 	%f288, %f287, %f280, 0f3D6357BB;
	fma.rn.f32 	%f289, %f288, %f280, 0f3E75FDEC;
	fma.rn.f32 	%f290, %f289, %f280, 0f3F317218;
	fma.rn.f32 	%f291, %f290, %f280, 0f3F800000;
	mul.f32 	%f292, %f291, %f285;
	mul.f32 	%f293, %f292, %f284;
	selp.f32 	%f1020, %f282, %f293, %p38;
	@%p36 bra 	$L__BB0_29;
	mov.f32 	%f294, 0f40000000;
	add.rn.f32 	%f1020, %f294, %f11;
$L__BB0_29:
	mul.f32 	%f295, %f1020, %f8;
	cvt.f64.f32 	%fd51, %f295;
	add.f64 	%fd92, %fd92, %fd51;
	add.s32 	%r278, %r279, 1;
	add.s32 	%r276, %r276, 1;
	setp.ne.s32 	%p39, %r276, 0;
	@%p39 bra 	$L__BB0_26;
$L__BB0_30:
	sub.s32 	%r112, %r2, %r15;
	setp.gt.u32 	%p40, %r112, -4;
	@%p40 bra 	$L__BB0_45;
	sub.s32 	%r113, %r279, %r15;
	add.s32 	%r284, %r113, 2;
	sub.s32 	%r114, %r15, %r279;
	add.s32 	%r283, %r114, -2;
$L__BB0_32:
	add.s32 	%r115, %r283, 1;
	setp.eq.s32 	%p41, %r115, 0;
	cvt.rn.f32.s32 	%f31, %r115;
	mov.f32 	%f1025, 0f3F800000;
	@%p41 bra 	$L__BB0_35;
	mul.rn.f32 	%f297, %f9, %f31;
	cvt.rni.f32.f32 	%f298, %f297;
	sub.f32 	%f299, %f297, %f298;
	neg.f32 	%f300, %f297;
	fma.rn.f32 	%f301, %f9, %f31, %f300;
	fma.rn.f32 	%f302, %f10, %f31, %f301;
	add.f32 	%f303, %f299, %f302;
	setp.gt.f32 	%p42, %f298, 0f00000000;
	selp.b32 	%r116, 0, -2097152000, %p42;
	abs.f32 	%f304, %f31;
	setp.num.f32 	%p43, %f304, %f304;
	setp.lt.f32 	%p44, %f297, 0f00000000;
	selp.f32 	%f305, 0f00000000, 0f7F800000, %p44;
	abs.f32 	%f306, %f297;
	setp.gt.f32 	%p45, %f306, 0f43180000;
	cvt.rzi.s32.f32 	%r117, %f298;
	shl.b32 	%r118, %r117, 23;
	sub.s32 	%r119, %r118, %r116;
	mov.b32 	%f307, %r119;
	add.s32 	%r120, %r116, 2130706432;
	mov.b32 	%f308, %r120;
	fma.rn.f32 	%f309, %f303, 0f391FCB8E, 0f3AAF85ED;
	fma.rn.f32 	%f310, %f309, %f303, 0f3C1D9856;
	fma.rn.f32 	%f311, %f310, %f303, 0f3D6357BB;
	fma.rn.f32 	%f312, %f311, %f303, 0f3E75FDEC;
	fma.rn.f32 	%f313, %f312, %f303, 0f3F317218;
	fma.rn.f32 	%f314, %f313, %f303, 0f3F800000;
	mul.f32 	%f315, %f314, %f308;
	mul.f32 	%f316, %f315, %f307;
	selp.f32 	%f1025, %f305, %f316, %p45;
	@%p43 bra 	$L__BB0_35;
	mov.f32 	%f317, 0f40000000;
	add.rn.f32 	%f1025, %f317, %f31;
$L__BB0_35:
	mul.f32 	%f319, %f1025, %f8;
	cvt.f64.f32 	%fd52, %f319;
	add.f64 	%fd16, %fd92, %fd52;
	add.s32 	%r38, %r283, -2;
	cvt.rn.f32.s32 	%f35, %r283;
	setp.eq.s32 	%p46, %r38, -2;
	mov.f32 	%f1026, 0f3F800000;
	@%p46 bra 	$L__BB0_38;
	mul.rn.f32 	%f320, %f9, %f35;
	cvt.rni.f32.f32 	%f321, %f320;
	sub.f32 	%f322, %f320, %f321;
	neg.f32 	%f323, %f320;
	fma.rn.f32 	%f324, %f9, %f35, %f323;
	fma.rn.f32 	%f325, %f10, %f35, %f324;
	add.f32 	%f326, %f322, %f325;
	setp.gt.f32 	%p47, %f321, 0f00000000;
	selp.b32 	%r121, 0, -2097152000, %p47;
	abs.f32 	%f327, %f35;
	setp.num.f32 	%p48, %f327, %f327;
	setp.lt.f32 	%p49, %f320, 0f00000000;
	selp.f32 	%f328, 0f00000000, 0f7F800000, %p49;
	abs.f32 	%f329, %f320;
	setp.gt.f32 	%p50, %f329, 0f43180000;
	cvt.rzi.s32.f32 	%r122, %f321;
	shl.b32 	%r123, %r122, 23;
	sub.s32 	%r124, %r123, %r121;
	mov.b32 	%f330, %r124;
	add.s32 	%r125, %r121, 2130706432;
	mov.b32 	%f331, %r125;
	fma.rn.f32 	%f332, %f326, 0f391FCB8E, 0f3AAF85ED;
	fma.rn.f32 	%f333, %f332, %f326, 0f3C1D9856;
	fma.rn.f32 	%f334, %f333, %f326, 0f3D6357BB;
	fma.rn.f32 	%f335, %f334, %f326, 0f3E75FDEC;
	fma.rn.f32 	%f336, %f335, %f326, 0f3F317218;
	fma.rn.f32 	%f337, %f336, %f326, 0f3F800000;
	mul.f32 	%f338, %f337, %f331;
	mul.f32 	%f339, %f338, %f330;
	selp.f32 	%f1026, %f328, %f339, %p50;
	@%p48 bra 	$L__BB0_38;
	mov.f32 	%f340, 0f40000000;
	add.rn.f32 	%f1026, %f340, %f35;
$L__BB0_38:
	mul.f32 	%f342, %f1026, %f8;
	cvt.f64.f32 	%fd53, %f342;
	add.f64 	%fd17, %fd16, %fd53;
	add.s32 	%r126, %r283, -1;
	cvt.rn.f32.s32 	%f39, %r126;
	setp.eq.s32 	%p51, %r283, 1;
	mov.f32 	%f1027, 0f3F800000;
	@%p51 bra 	$L__BB0_41;
	mul.rn.f32 	%f343, %f9, %f39;
	cvt.rni.f32.f32 	%f344, %f343;
	sub.f32 	%f345, %f343, %f344;
	neg.f32 	%f346, %f343;
	fma.rn.f32 	%f347, %f9, %f39, %f346;
	fma.rn.f32 	%f348, %f10, %f39, %f347;
	add.f32 	%f349, %f345, %f348;
	setp.gt.f32 	%p52, %f344, 0f00000000;
	selp.b32 	%r127, 0, -2097152000, %p52;
	abs.f32 	%f350, %f39;
	setp.num.f32 	%p53, %f350, %f350;
	setp.lt.f32 	%p54, %f343, 0f00000000;
	selp.f32 	%f351, 0f00000000, 0f7F800000, %p54;
	abs.f32 	%f352, %f343;
	setp.gt.f32 	%p55, %f352, 0f43180000;
	cvt.rzi.s32.f32 	%r128, %f344;
	shl.b32 	%r129, %r128, 23;
	sub.s32 	%r130, %r129, %r127;
	mov.b32 	%f353, %r130;
	add.s32 	%r131, %r127, 2130706432;
	mov.b32 	%f354, %r131;
	fma.rn.f32 	%f355, %f349, 0f391FCB8E, 0f3AAF85ED;
	fma.rn.f32 	%f356, %f355, %f349, 0f3C1D9856;
	fma.rn.f32 	%f357, %f356, %f349, 0f3D6357BB;
	fma.rn.f32 	%f358, %f357, %f349, 0f3E75FDEC;
	fma.rn.f32 	%f359, %f358, %f349, 0f3F317218;
	fma.rn.f32 	%f360, %f359, %f349, 0f3F800000;
	mul.f32 	%f361, %f360, %f354;
	mul.f32 	%f362, %f361, %f353;
	selp.f32 	%f1027, %f351, %f362, %p55;
	@%p53 bra 	$L__BB0_41;
	mov.f32 	%f363, 0f40000000;
	add.rn.f32 	%f1027, %f363, %f39;
$L__BB0_41:
	mul.f32 	%f365, %f1027, %f8;
	cvt.f64.f32 	%fd54, %f365;
	add.f64 	%fd18, %fd17, %fd54;
	cvt.rn.f32.s32 	%f43, %r38;
	setp.eq.s32 	%p56, %r284, -2;
	mov.f32 	%f1028, 0f3F800000;
	@%p56 bra 	$L__BB0_44;
	mul.rn.f32 	%f366, %f9, %f43;
	cvt.rni.f32.f32 	%f367, %f366;
	sub.f32 	%f368, %f366, %f367;
	neg.f32 	%f369, %f366;
	fma.rn.f32 	%f370, %f9, %f43, %f369;
	fma.rn.f32 	%f371, %f10, %f43, %f370;
	add.f32 	%f372, %f368, %f371;
	setp.gt.f32 	%p57, %f367, 0f00000000;
	selp.b32 	%r132, 0, -2097152000, %p57;
	abs.f32 	%f373, %f43;
	setp.num.f32 	%p58, %f373, %f373;
	setp.lt.f32 	%p59, %f366, 0f00000000;
	selp.f32 	%f374, 0f00000000, 0f7F800000, %p59;
	abs.f32 	%f375, %f366;
	setp.gt.f32 	%p60, %f375, 0f43180000;
	cvt.rzi.s32.f32 	%r133, %f367;
	shl.b32 	%r134, %r133, 23;
	sub.s32 	%r135, %r134, %r132;
	mov.b32 	%f376, %r135;
	add.s32 	%r136, %r132, 2130706432;
	mov.b32 	%f377, %r136;
	fma.rn.f32 	%f378, %f372, 0f391FCB8E, 0f3AAF85ED;
	fma.rn.f32 	%f379, %f378, %f372, 0f3C1D9856;
	fma.rn.f32 	%f380, %f379, %f372, 0f3D6357BB;
	fma.rn.f32 	%f381, %f380, %f372, 0f3E75FDEC;
	fma.rn.f32 	%f382, %f381, %f372, 0f3F317218;
	fma.rn.f32 	%f383, %f382, %f372, 0f3F800000;
	mul.f32 	%f384, %f383, %f377;
	mul.f32 	%f385, %f384, %f376;
	selp.f32 	%f1028, %f374, %f385, %p60;
	@%p58 bra 	$L__BB0_44;
	mov.f32 	%f386, 0f40000000;
	add.rn.f32 	%f1028, %f386, %f43;
$L__BB0_44:
	mul.f32 	%f387, %f1028, %f8;
	cvt.f64.f32 	%fd55, %f387;
	add.f64 	%fd92, %fd18, %fd55;
	add.s32 	%r284, %r284, 4;
	add.s32 	%r283, %r283, -4;
	setp.ne.s32 	%p61, %r283, -2;
	@%p61 bra 	$L__BB0_32;
$L__BB0_45:
	cvt.rn.f64.s32 	%fd21, %r67;
	sub.s32 	%r137, %r2, %r68;
	cvt.rn.f32.s32 	%f47, %r137;
	mov.f32 	%f389, 0f00000000;
	mov.f32 	%f390, 0f3F000000;
	mul.rn.f32 	%f391, %f390, %f389;
	mov.f32 	%f392, 0f3DF6384F;
	mul.rn.f32 	%f393, %f392, %f389;
	fma.rn.f32 	%f394, %f391, 0f3FB8AA3B, 0f00000000;
	add.f32 	%f395, %f394, 0f00000000;
	mul.f32 	%f396, %f393, 0f40400000;
	fma.rn.f32 	%f397, %f396, %f391, %f395;
	fma.rn.f32 	%f398, %f393, 0f00000000, %f397;
	mov.f32 	%f1029, 0f3F800000;
	add.rn.f32 	%f48, %f1029, %f398;
	mov.f32 	%f399, 0fBF800000;
	add.rn.f32 	%f400, %f48, %f399;
	neg.f32 	%f401, %f400;
	add.rn.f32 	%f49, %f398, %f401;
	setp.eq.s32 	%p62, %r137, 0;
	@%p62 bra 	$L__BB0_48;
	mul.rn.f32 	%f402, %f48, %f47;
	cvt.rni.f32.f32 	%f403, %f402;
	sub.f32 	%f404, %f402, %f403;
	neg.f32 	%f405, %f402;
	fma.rn.f32 	%f406, %f48, %f47, %f405;
	fma.rn.f32 	%f407, %f49, %f47, %f406;
	add.f32 	%f408, %f404, %f407;
	setp.gt.f32 	%p63, %f403, 0f00000000;
	selp.b32 	%r138, 0, -2097152000, %p63;
	abs.f32 	%f409, %f47;
	setp.num.f32 	%p64, %f409, %f409;
	setp.lt.f32 	%p65, %f402, 0f00000000;
	selp.f32 	%f410, 0f00000000, 0f7F800000, %p65;
	abs.f32 	%f411, %f402;
	setp.gt.f32 	%p66, %f411, 0f43180000;
	cvt.rzi.s32.f32 	%r139, %f403;
	shl.b32 	%r140, %r139, 23;
	sub.s32 	%r141, %r140, %r138;
	mov.b32 	%f412, %r141;
	add.s32 	%r142, %r138, 2130706432;
	mov.b32 	%f413, %r142;
	fma.rn.f32 	%f414, %f408, 0f391FCB8E, 0f3AAF85ED;
	fma.rn.f32 	%f415, %f414, %f408, 0f3C1D9856;
	fma.rn.f32 	%f416, %f415, %f408, 0f3D6357BB;
	fma.rn.f32 	%f417, %f416, %f408, 0f3E75FDEC;
	fma.rn.f32 	%f418, %f417, %f408, 0f3F317218;
	fma.rn.f32 	%f419, %f418, %f408, 0f3F800000;
	mul.f32 	%f420, %f419, %f413;
	mul.f32 	%f421, %f420, %f412;
	selp.f32 	%f1029, %f410, %f421, %p66;
	@%p64 bra 	$L__BB0_48;
	mov.f32 	%f422, 0f40000000;
	add.rn.f32 	%f1029, %f422, %f47;
$L__BB0_48:
	mul.f32 	%f423, %f1029, 0f3F000000;
	cvt.f64.f32 	%fd22, %f423;
	div.rn.f64 	%fd56, %fd92, %fd21;
	sub.f64 	%fd23, %fd56, %fd22;
	add.s32 	%r143, %r66, -16;
	setp.lt.s32 	%p67, %r15, %r143;
	@%p67 bra 	$L__BB0_50;
	ld.global.u8 	%rs7, [%rd1];
	mov.f64 	%fd97, 0d0000000000000000;
	bra.uni 	$L__BB0_72;
$L__BB0_50:
	ld.global.s8 	%rs7, [%rd1];
	cvt.rn.f32.s16 	%f53, %rs7;
	sub.s32 	%r286, %r66, %r15;
	and.b32  	%r42, %r286, 3;
	setp.eq.s32 	%p68, %r42, 0;
	mov.f64 	%fd97, 0d0000000000000000;
	mov.u32 	%r288, %r15;
	@%p68 bra 	$L__BB0_57;
	add.s32 	%r287, %r15, 17;
	neg.s32 	%r285, %r42;
	mov.f64 	%fd97, 0d0000000000000000;
$L__BB0_52:
	.pragma "nounroll";
	add.s32 	%r144, %r286, -17;
	cvt.rn.f32.s32 	%f54, %r144;
	setp.eq.s32 	%p69, %r286, 17;
	mov.f32 	%f1030, 0f3F800000;
	@%p69 bra 	$L__BB0_55;
	mul.rn.f32 	%f425, %f48, %f54;
	cvt.rni.f32.f32 	%f426, %f425;
	sub.f32 	%f427, %f425, %f426;
	neg.f32 	%f428, %f425;
	fma.rn.f32 	%f429, %f48, %f54, %f428;
	fma.rn.f32 	%f430, %f49, %f54, %f429;
	add.f32 	%f431, %f427, %f430;
	setp.gt.f32 	%p70, %f426, 0f00000000;
	selp.b32 	%r145, 0, -2097152000, %p70;
	abs.f32 	%f432, %f54;
	setp.num.f32 	%p71, %f432, %f432;
	setp.lt.f32 	%p72, %f425, 0f00000000;
	selp.f32 	%f433, 0f00000000, 0f7F800000, %p72;
	abs.f32 	%f434, %f425;
	setp.gt.f32 	%p73, %f434, 0f43180000;
	cvt.rzi.s32.f32 	%r146, %f426;
	shl.b32 	%r147, %r146, 23;
	sub.s32 	%r148, %r147, %r145;
	mov.b32 	%f435, %r148;
	add.s32 	%r149, %r145, 2130706432;
	mov.b32 	%f436, %r149;
	fma.rn.f32 	%f437, %f431, 0f391FCB8E, 0f3AAF85ED;
	fma.rn.f32 	%f438, %f437, %f431, 0f3C1D9856;
	fma.rn.f32 	%f439, %f438, %f431, 0f3D6357BB;
	fma.rn.f32 	%f440, %f439, %f431, 0f3E75FDEC;
	fma.rn.f32 	%f441, %f440, %f431, 0f3F317218;
	fma.rn.f32 	%f442, %f441, %f431, 0f3F800000;
	mul.f32 	%f443, %f442, %f436;
	mul.f32 	%f444, %f443, %f435;
	selp.f32 	%f1030, %f433, %f444, %p73;
	@%p71 bra 	$L__BB0_55;
	mov.f32 	%f445, 0f40000000;
	add.rn.f32 	%f1030, %f445, %f54;
$L__BB0_55:
	mul.f32 	%f446, %f1030, %f53;
	cvt.f64.f32 	%fd61, %f446;
	add.f64 	%fd97, %fd97, %fd61;
	add.s32 	%r287, %r287, 1;
	add.s32 	%r286, %r286, -1;
	add.s32 	%r285, %r285, 1;
	setp.ne.s32 	%p74, %r285, 0;
	@%p74 bra 	$L__BB0_52;
	add.s32 	%r288, %r287, -17;
$L__BB0_57:
	sub.s32 	%r150, %r66, %r15;
	add.s32 	%r151, %r150, -17;
	setp.lt.u32 	%p75, %r151, 3;
	@%p75 bra 	$L__BB0_72;
	sub.s32 	%r152, %r288, %r66;
	add.s32 	%r290, %r152, 16;
	sub.s32 	%r289, %r66, %r288;
$L__BB0_59:
	add.s32 	%r57, %r289, -20;
	add.s32 	%r153, %r289, -17;
	cvt.rn.f32.s32 	%f58, %r153;
	setp.eq.s32 	%p76, %r57, -3;
	mov.f32 	%f1031, 0f3F800000;
	@%p76 bra 	$L__BB0_62;
	mul.rn.f32 	%f448, %f48, %f58;
	cvt.rni.f32.f32 	%f449, %f448;
	sub.f32 	%f450, %f448, %f449;
	neg.f32 	%f451, %f448;
	fma.rn.f32 	%f452, %f48, %f58, %f451;
	fma.rn.f32 	%f453, %f49, %f58, %f452;
	add.f32 	%f454, %f450, %f453;
	setp.gt.f32 	%p77, %f449, 0f00000000;
	selp.b32 	%r154, 0, -2097152000, %p77;
	abs.f32 	%f455, %f58;
	setp.num.f32 	%p78, %f455, %f455;
	setp.lt.f32 	%p79, %f448, 0f00000000;
	selp.f32 	%f456, 0f00000000, 0f7F800000, %p79;
	abs.f32 	%f457, %f448;
	setp.gt.f32 	%p80, %f457, 0f43180000;
	cvt.rzi.s32.f32 	%r155, %f449;
	shl.b32 	%r156, %r155, 23;
	sub.s32 	%r157, %r156, %r154;
	mov.b32 	%f458, %r157;
	add.s32 	%r158, %r154, 2130706432;
	mov.b32 	%f459, %r158;
	fma.rn.f32 	%f460, %f454, 0f391FCB8E, 0f3AAF85ED;
	fma.rn.f32 	%f461, %f460, %f454, 0f3C1D9856;
	fma.rn.f32 	%f462, %f461, %f454, 0f3D6357BB;
	fma.rn.f32 	%f463, %f462, %f454, 0f3E75FDEC;
	fma.rn.f32 	%f464, %f463, %f454, 0f3F317218;
	fma.rn.f32 	%f465, %f464, %f454, 0f3F800000;
	mul.f32 	%f466, %f465, %f459;
	mul.f32 	%f467, %f466, %f458;
	selp.f32 	%f1031, %f456, %f467, %p80;
	@%p78 bra 	$L__BB0_62;
	mov.f32 	%f468, 0f40000000;
	add.rn.f32 	%f1031, %f468, %f58;
$L__BB0_62:
	mul.f32 	%f470, %f1031, %f53;
	cvt.f64.f32 	%fd62, %f470;
	add.f64 	%fd29, %fd97, %fd62;
	add.s32 	%r159, %r57, 2;
	cvt.rn.f32.s32 	%f62, %r159;
	setp.eq.s32 	%p81, %r57, -2;
	mov.f32 	%f1032, 0f3F800000;
	@%p81 bra 	$L__BB0_65;
	mul.rn.f32 	%f471, %f48, %f62;
	cvt.rni.f32.f32 	%f472, %f471;
	sub.f32 	%f473, %f471, %f472;
	neg.f32 	%f474, %f471;
	fma.rn.f32 	%f475, %f48, %f62, %f474;
	fma.rn.f32 	%f476, %f49, %f62, %f475;
	add.f32 	%f477, %f473, %f476;
	setp.gt.f32 	%p82, %f472, 0f00000000;
	selp.b32 	%r160, 0, -2097152000, %p82;
	abs.f32 	%f478, %f62;
	setp.num.f32 	%p83, %f478, %f478;
	setp.lt.f32 	%p84, %f471, 0f00000000;
	selp.f32 	%f479, 0f00000000, 0f7F800000, %p84;
	abs.f32 	%f480, %f471;
	setp.gt.f32 	%p85, %f480, 0f43180000;
	cvt.rzi.s32.f32 	%r161, %f472;
	shl.b32 	%r162, %r161, 23;
	sub.s32 	%r163, %r162, %r160;
	mov.b32 	%f481, %r163;
	add.s32 	%r164, %r160, 2130706432;
	mov.b32 	%f482, %r164;
	fma.rn.f32 	%f483, %f477, 0f391FCB8E, 0f3AAF85ED;
	fma.rn.f32 	%f484, %f483, %f477, 0f3C1D9856;
	fma.rn.f32 	%f485, %f484, %f477, 0f3D6357BB;
	fma.rn.f32 	%f486, %f485, %f477, 0f3E75FDEC;
	fma.rn.f32 	%f487, %f486, %f477, 0f3F317218;
	fma.rn.f32 	%f488, %f487, %f477, 0f3F800000;
	mul.f32 	%f489, %f488, %f482;
	mul.f32 	%f490, %f489, %f481;
	selp.f32 	%f1032, %f479, %f490, %p85;
	@%p83 bra 	$L__BB0_65;
	mov.f32 	%f491, 0f40000000;
	add.rn.f32 	%f1032, %f491, %f62;
$L__BB0_65:
	mul.f32 	%f493, %f1032, %f53;
	cvt.f64.f32 	%fd63, %f493;
	add.f64 	%fd30, %fd29, %fd63;
	add.s32 	%r165, %r57, 1;
	setp.eq.s32 	%p86, %r165, 0;
	cvt.rn.f32.s32 	%f66, %r165;
	mov.f32 	%f1033, 0f3F800000;
	@%p86 bra 	$L__BB0_68;
	mul.rn.f32 	%f494, %f48, %f66;
	cvt.rni.f32.f32 	%f495, %f494;
	sub.f32 	%f496, %f494, %f495;
	neg.f32 	%f497, %f494;
	fma.rn.f32 	%f498, %f48, %f66, %f497;
	fma.rn.f32 	%f499, %f49, %f66, %f498;
	add.f32 	%f500, %f496, %f499;
	setp.gt.f32 	%p87, %f495, 0f00000000;
	selp.b32 	%r166, 0, -2097152000, %p87;
	abs.f32 	%f501, %f66;
	setp.num.f32 	%p88, %f501, %f501;
	setp.lt.f32 	%p89, %f494, 0f00000000;
	selp.f32 	%f502, 0f00000000, 0f7F800000, %p89;
	abs.f32 	%f503, %f494;
	setp.gt.f32 	%p90, %f503, 0f43180000;
	cvt.rzi.s32.f32 	%r167, %f495;
	shl.b32 	%r168, %r167, 23;
	sub.s32 	%r169, %r168, %r166;
	mov.b32 	%f504, %r169;
	add.s32 	%r170, %r166, 2130706432;
	mov.b32 	%f505, %r170;
	fma.rn.f32 	%f506, %f500, 0f391FCB8E, 0f3AAF85ED;
	fma.rn.f32 	%f507, %f506, %f500, 0f3C1D9856;
	fma.rn.f32 	%f508, %f507, %f500, 0f3D6357BB;
	fma.rn.f32 	%f509, %f508, %f500, 0f3E75FDEC;
	fma.rn.f32 	%f510, %f509, %f500, 0f3F317218;
	fma.rn.f32 	%f511, %f510, %f500, 0f3F800000;
	mul.f32 	%f512, %f511, %f505;
	mul.f32 	%f513, %f512, %f504;
	selp.f32 	%f1033, %f502, %f513, %p90;
	@%p88 bra 	$L__BB0_68;
	mov.f32 	%f514, 0f40000000;
	add.rn.f32 	%f1033, %f514, %f66;
$L__BB0_68:
	mul.f32 	%f516, %f1033, %f53;
	cvt.f64.f32 	%fd64, %f516;
	add.f64 	%fd31, %fd30, %fd64;
	cvt.rn.f32.s32 	%f70, %r57;
	setp.eq.s32 	%p91, %r290, -4;
	mov.f32 	%f1034, 0f3F800000;
	@%p91 bra 	$L__BB0_71;
	mul.rn.f32 	%f517, %f48, %f70;
	cvt.rni.f32.f32 	%f518, %f517;
	sub.f32 	%f519, %f517, %f518;
	neg.f32 	%f520, %f517;
	fma.rn.f32 	%f521, %f48, %f70, %f520;
	fma.rn.f32 	%f522, %f49, %f70, %f521;
	add.f32 	%f523, %f519, %f522;
	setp.gt.f32 	%p92, %f518, 0f00000000;
	selp.b32 	%r171, 0, -2097152000, %p92;
	abs.f32 	%f524, %f70;
	setp.num.f32 	%p93, %f524, %f524;
	setp.lt.f32 	%p94, %f517, 0f00000000;
	selp.f32 	%f525, 0f00000000, 0f7F800000, %p94;
	abs.f32 	%f526, %f517;
	setp.gt.f32 	%p95, %f526, 0f43180000;
	cvt.rzi.s32.f32 	%r172, %f518;
	shl.b32 	%r173, %r172, 23;
	sub.s32 	%r174, %r173, %r171;
	mov.b32 	%f527, %r174;
	add.s32 	%r175, %r171, 2130706432;
	mov.b32 	%f528, %r175;
	fma.rn.f32 	%f529, %f523, 0f391FCB8E, 0f3AAF85ED;
	fma.rn.f32 	%f530, %f529, %f523, 0f3C1D9856;
	fma.rn.f32 	%f531, %f530, %f523, 0f3D6357BB;
	fma.rn.f32 	%f532, %f531, %f523, 0f3E75FDEC;
	fma.rn.f32 	%f533, %f532, %f523, 0f3F317218;
	fma.rn.f32 	%f534, %f533, %f523, 0f3F800000;
	mul.f32 	%f535, %f534, %f528;
	mul.f32 	%f536, %f535, %f527;
	selp.f32 	%f1034, %f525, %f536, %p95;
	@%p93 bra 	$L__BB0_71;
	mov.f32 	%f537, 0f40000000;
	add.rn.f32 	%f1034, %f537, %f70;
$L__BB0_71:
	mul.f32 	%f538, %f1034, %f53;
	cvt.f64.f32 	%fd65, %f538;
	add.f64 	%fd97, %fd31, %fd65;
	add.s32 	%r290, %r290, 4;
	add.s32 	%r289, %r289, -4;
	setp.ne.s32 	%p96, %r289, 16;
	@%p96 bra 	$L__BB0_59;
$L__BB0_72:
	div.rn.f64 	%fd67, %fd97, %fd21;
	sub.f64 	%fd34, %fd67, %fd22;
	cvt.s16.s8 	%rs6, %rs7;
	cvt.rn.f32.s16 	%f74, %rs6;
	mov.f64 	%fd98, 0d0000000000000000;
	mov.b32 	%r292, -16;
	mov.b32 	%r291, 0;
	mov.u32 	%r293, %r66;
$L__BB0_73:
	mov.u32 	%r62, %r293;
	add.s32 	%r178, %r291, 15;
	cvt.rn.f32.s32 	%f75, %r178;
	add.s32 	%r292, %r292, 1;
	setp.eq.s32 	%p97, %r292, 0;
	mov.f32 	%f1035, 0f3F800000;
	@%p97 bra 	$L__BB0_76;
	mul.rn.f32 	%f540, %f48, %f75;
	cvt.rni.f32.f32 	%f541, %f540;
	sub.f32 	%f542, %f540, %f541;
	neg.f32 	%f543, %f540;
	fma.rn.f32 	%f544, %f48, %f75, %f543;
	fma.rn.f32 	%f545, %f49, %f75, %f544;
	add.f32 	%f546, %f542, %f545;
	setp.gt.f32 	%p98, %f541, 0f00000000;
	selp.b32 	%r179, 0, -2097152000, %p98;
	abs.f32 	%f547, %f75;
	setp.num.f32 	%p99, %f547, %f547;
	setp.lt.f32 	%p100, %f540, 0f00000000;
	selp.f32 	%f548, 0f00000000, 0f7F800000, %p100;
	abs.f32 	%f549, %f540;
	setp.gt.f32 	%p101, %f549, 0f43180000;
	cvt.rzi.s32.f32 	%r180, %f541;
	shl.b32 	%r181, %r180, 23;
	sub.s32 	%r182, %r181, %r179;
	mov.b32 	%f550, %r182;
	add.s32 	%r183, %r179, 2130706432;
	mov.b32 	%f551, %r183;
	fma.rn.f32 	%f552, %f546, 0f391FCB8E, 0f3AAF85ED;
	fma.rn.f32 	%f553, %f552, %f546, 0f3C1D9856;
	fma.rn.f32 	%f554, %f553, %f546, 0f3D6357BB;
	fma.rn.f32 	%f555, %f554, %f546, 0f3E75FDEC;
	fma.rn.f32 	%f556, %f555, %f546, 0f3F317218;
	fma.rn.f32 	%f557, %f556, %f546, 0f3F800000;
	mul.f32 	%f558, %f557, %f551;
	mul.f32 	%f559, %f558, %f550;
	selp.f32 	%f1035, %f548, %f559, %p101;
	@%p99 bra 	$L__BB0_76;
	mov.f32 	%f560, 0f40000000;
	add.rn.f32 	%f1035, %f560, %f75;
$L__BB0_76:
	mul.f32 	%f561, %f1035, %f74;
	cvt.f64.f32 	%fd68, %f561;
	add.f64 	%fd98, %fd98, %fd68;
	add.s32 	%r293, %r62, 1;
	add.s32 	%r184, %r62, -15;
	add.s32 	%r291, %r291, -1;
	setp.lt.s32 	%p102, %r184, %r66;
	@%p102 bra 	$L__BB0_73;
	div.rn.f64 	%fd69, %fd98, %fd21;
	sub.f64 	%fd37, %fd69, %fd22;
	cvt.rn.f32.f64 	%f79, %fd86;
	abs.f32 	%f80, %f79;
	setp.eq.f32 	%p103, %f79, 0f3F800000;
	mov.f32 	%f1036, 0f3F800000;
	@%p103 bra 	$L__BB0_82;
	setp.num.f32 	%p104, %f80, %f80;
	@%p104 bra 	$L__BB0_80;
	mov.f32 	%f618, 0f40000000;
	add.rn.f32 	%f1036, %f79, %f618;
	bra.uni 	$L__BB0_82;
$L__BB0_80:
	setp.lt.f32 	%p105, %f80, 0f00800000;
	mul.f32 	%f563, %f80, 0f4B800000;
	selp.f32 	%f564, %f563, %f80, %p105;
	mov.b32 	%r185, %f564;
	add.s32 	%r186, %r185, -1060439283;
	and.b32  	%r187, %r186, -8388608;
	sub.s32 	%r188, %r185, %r187;
	mov.b32 	%f565, %r188;
	cvt.rn.f32.s32 	%f566, %r187;
	selp.f32 	%f567, 0fC1C00000, 0f00000000, %p105;
	fma.rn.f32 	%f568, %f566, 0f34000000, %f567;
	add.f32 	%f569, %f565, 0fBF800000;
	add.f32 	%f570, %f565, 0f3F800000;
	rcp.approx.ftz.f32 	%f571, %f570;
	add.f32 	%f572, %f569, %f569;
	mul.f32 	%f573, %f572, %f571;
	mul.f32 	%f574, %f573, %f573;
	neg.f32 	%f575, %f573;
	sub.f32 	%f576, %f569, %f573;
	add.f32 	%f577, %f576, %f576;
	fma.rn.f32 	%f578, %f575, %f569, %f577;
	mul.rn.f32 	%f579, %f571, %f578;
	fma.rn.f32 	%f580, %f574, 0f3A2C32E4, 0f3B52E7DB;
	fma.rn.f32 	%f581, %f580, %f574, 0f3C93BB73;
	fma.rn.f32 	%f582, %f581, %f574, 0f3DF6384F;
	mul.rn.f32 	%f583, %f582, %f574;
	fma.rn.f32 	%f584, %f573, 0f3FB8AA3B, %f568;
	mul.f32 	%f585, %f583, 0f40400000;
	sub.f32 	%f586, %f568, %f584;
	fma.rn.f32 	%f587, %f573, 0f3FB8AA3B, %f586;
	fma.rn.f32 	%f588, %f579, 0f3FB8AA3B, %f587;
	fma.rn.f32 	%f589, %f573, 0f32A55E34, %f588;
	fma.rn.f32 	%f590, %f585, %f579, %f589;
	fma.rn.f32 	%f591, %f583, %f573, %f590;
	add.rn.f32 	%f592, %f584, %f591;
	mov.f32 	%f593, 0f40000000;
	mul.rn.f32 	%f594, %f592, %f593;
	cvt.rni.f32.f32 	%f595, %f594;
	sub.f32 	%f596, %f594, %f595;
	neg.f32 	%f597, %f594;
	fma.rn.f32 	%f598, %f592, 0f40000000, %f597;
	neg.f32 	%f599, %f584;
	add.rn.f32 	%f600, %f592, %f599;
	neg.f32 	%f601, %f600;
	add.rn.f32 	%f602, %f591, %f601;
	fma.rn.f32 	%f603, %f602, 0f40000000, %f598;
	add.f32 	%f604, %f596, %f603;
	setp.gt.f32 	%p106, %f595, 0f00000000;
	selp.b32 	%r189, 0, -2097152000, %p106;
	setp.neu.f32 	%p107, %f79, 0f00000000;
	setp.neu.f32 	%p108, %f80, 0f7F800000;
	setp.lt.f32 	%p109, %f594, 0f00000000;
	selp.f32 	%f605, 0f00000000, 0f7F800000, %p109;
	abs.f32 	%f606, %f594;
	setp.gt.f32 	%p110, %f606, 0f43180000;
	cvt.rzi.s32.f32 	%r190, %f595;
	shl.b32 	%r191, %r190, 23;
	sub.s32 	%r192, %r191, %r189;
	mov.b32 	%f607, %r192;
	add.s32 	%r193, %r189, 2130706432;
	mov.b32 	%f608, %r193;
	fma.rn.f32 	%f609, %f604, 0f391FCB8E, 0f3AAF85ED;
	fma.rn.f32 	%f610, %f609, %f604, 0f3C1D9856;
	fma.rn.f32 	%f611, %f610, %f604, 0f3D6357BB;
	fma.rn.f32 	%f612, %f611, %f604, 0f3E75FDEC;
	fma.rn.f32 	%f613, %f612, %f604, 0f3F317218;
	fma.rn.f32 	%f614, %f613, %f604, 0f3F800000;
	mul.f32 	%f615, %f614, %f608;
	mul.f32 	%f616, %f615, %f607;
	selp.f32 	%f1036, %f605, %f616, %p110;
	and.pred  	%p111, %p107, %p108;
	@%p111 bra 	$L__BB0_82;
	add.f32 	%f617, %f79, %f79;
	mov.b32 	%r194, %f617;
	and.b32  	%r195, %r194, 2147483647;
	mov.b32 	%f1036, %r195;
$L__BB0_82:
	cvt.f64.f32 	%fd70, %f1036;
	sub.f64 	%fd71, %fd23, %fd70;
	cvt.rn.f32.f64 	%f85, %fd71;
	abs.f32 	%f86, %f85;
	setp.eq.f32 	%p112, %f85, 0f3F800000;
	mov.f32 	%f1037, 0f3F800000;
	@%p112 bra 	$L__BB0_87;
	setp.num.f32 	%p113, %f86, %f86;
	@%p113 bra 	$L__BB0_85;
	mov.f32 	%f675, 0f40000000;
	add.rn.f32 	%f1037, %f85, %f675;
	bra.uni 	$L__BB0_87;
$L__BB0_85:
	setp.lt.f32 	%p114, %f86, 0f00800000;
	mul.f32 	%f620, %f86, 0f4B800000;
	selp.f32 	%f621, %f620, %f86, %p114;
	mov.b32 	%r196, %f621;
	add.s32 	%r197, %r196, -1060439283;
	and.b32  	%r198, %r197, -8388608;
	sub.s32 	%r199, %r196, %r198;
	mov.b32 	%f622, %r199;
	cvt.rn.f32.s32 	%f623, %r198;
	selp.f32 	%f624, 0fC1C00000, 0f00000000, %p114;
	fma.rn.f32 	%f625, %f623, 0f34000000, %f624;
	add.f32 	%f626, %f622, 0fBF800000;
	add.f32 	%f627, %f622, 0f3F800000;
	rcp.approx.ftz.f32 	%f628, %f627;
	add.f32 	%f629, %f626, %f626;
	mul.f32 	%f630, %f629, %f628;
	mul.f32 	%f631, %f630, %f630;
	neg.f32 	%f632, %f630;
	sub.f32 	%f633, %f626, %f630;
	add.f32 	%f634, %f633, %f633;
	fma.rn.f32 	%f635, %f632, %f626, %f634;
	mul.rn.f32 	%f636, %f628, %f635;
	fma.rn.f32 	%f637, %f631, 0f3A2C32E4, 0f3B52E7DB;
	fma.rn.f32 	%f638, %f637, %f631, 0f3C93BB73;
	fma.rn.f32 	%f639, %f638, %f631, 0f3DF6384F;
	mul.rn.f32 	%f640, %f639, %f631;
	fma.rn.f32 	%f641, %f630, 0f3FB8AA3B, %f625;
	mul.f32 	%f642, %f640, 0f40400000;
	sub.f32 	%f643, %f625, %f641;
	fma.rn.f32 	%f644, %f630, 0f3FB8AA3B, %f643;
	fma.rn.f32 	%f645, %f636, 0f3FB8AA3B, %f644;
	fma.rn.f32 	%f646, %f630, 0f32A55E34, %f645;
	fma.rn.f32 	%f647, %f642, %f636, %f646;
	fma.rn.f32 	%f648, %f640, %f630, %f647;
	add.rn.f32 	%f649, %f641, %f648;
	mov.f32 	%f650, 0f40000000;
	mul.rn.f32 	%f651, %f649, %f650;
	cvt.rni.f32.f32 	%f652, %f651;
	sub.f32 	%f653, %f651, %f652;
	neg.f32 	%f654, %f651;
	fma.rn.f32 	%f655, %f649, 0f40000000, %f654;
	neg.f32 	%f656, %f641;
	add.rn.f32 	%f657, %f649, %f656;
	neg.f32 	%f658, %f657;
	add.rn.f32 	%f659, %f648, %f658;
	fma.rn.f32 	%f660, %f659, 0f40000000, %f655;
	add.f32 	%f661, %f653, %f660;
	setp.gt.f32 	%p115, %f652, 0f00000000;
	selp.b32 	%r200, 0, -2097152000, %p115;
	setp.neu.f32 	%p116, %f85, 0f00000000;
	setp.neu.f32 	%p117, %f86, 0f7F800000;
	setp.lt.f32 	%p118, %f651, 0f00000000;
	selp.f32 	%f662, 0f00000000, 0f7F800000, %p118;
	abs.f32 	%f663, %f651;
	setp.gt.f32 	%p119, %f663, 0f43180000;
	cvt.rzi.s32.f32 	%r201, %f652;
	shl.b32 	%r202, %r201, 23;
	sub.s32 	%r203, %r202, %r200;
	mov.b32 	%f664, %r203;
	add.s32 	%r204, %r200, 2130706432;
	mov.b32 	%f665, %r204;
	fma.rn.f32 	%f666, %f661, 0f391FCB8E, 0f3AAF85ED;
	fma.rn.f32 	%f667, %f666, %f661, 0f3C1D9856;
	fma.rn.f32 	%f668, %f667, %f661, 0f3D6357BB;
	fma.rn.f32 	%f669, %f668, %f661, 0f3E75FDEC;
	fma.rn.f32 	%f670, %f669, %f661, 0f3F317218;
	fma.rn.f32 	%f671, %f670, %f661, 0f3F800000;
	mul.f32 	%f672, %f671, %f665;
	mul.f32 	%f673, %f672, %f664;
	selp.f32 	%f1037, %f662, %f673, %p119;
	and.pred  	%p120, %p116, %p117;
	@%p120 bra 	$L__BB0_87;
	add.f32 	%f674, %f85, %f85;
	mov.b32 	%r205, %f674;
	and.b32  	%r206, %r205, 2147483647;
	mov.b32 	%f1037, %r206;
$L__BB0_87:
	mov.f64 	%fd72, 0d3FF0000000000000;
	sub.f64 	%fd73, %fd72, %fd86;
	cvt.rn.f32.f64 	%f91, %fd73;
	abs.f32 	%f92, %f91;
	setp.eq.f32 	%p121, %f91, 0f3F800000;
	mov.f32 	%f1038, 0f3F800000;
	@%p121 bra 	$L__BB0_92;
	setp.num.f32 	%p122, %f92, %f92;
	@%p122 bra 	$L__BB0_90;
	mov.f32 	%f732, 0f40000000;
	add.rn.f32 	%f1038, %f91, %f732;
	bra.uni 	$L__BB0_92;
$L__BB0_90:
	setp.lt.f32 	%p123, %f92, 0f00800000;
	mul.f32 	%f677, %f92, 0f4B800000;
	selp.f32 	%f678, %f677, %f92, %p123;
	mov.b32 	%r207, %f678;
	add.s32 	%r208, %r207, -1060439283;
	and.b32  	%r209, %r208, -8388608;
	sub.s32 	%r210, %r207, %r209;
	mov.b32 	%f679, %r210;
	cvt.rn.f32.s32 	%f680, %r209;
	selp.f32 	%f681, 0fC1C00000, 0f00000000, %p123;
	fma.rn.f32 	%f682, %f680, 0f34000000, %f681;
	add.f32 	%f683, %f679, 0fBF800000;
	add.f32 	%f684, %f679, 0f3F800000;
	rcp.approx.ftz.f32 	%f685, %f684;
	add.f32 	%f686, %f683, %f683;
	mul.f32 	%f687, %f686, %f685;
	mul.f32 	%f688, %f687, %f687;
	neg.f32 	%f689, %f687;
	sub.f32 	%f690, %f683, %f687;
	add.f32 	%f691, %f690, %f690;
	fma.rn.f32 	%f692, %f689, %f683, %f691;
	mul.rn.f32 	%f693, %f685, %f692;
	fma.rn.f32 	%f694, %f688, 0f3A2C32E4, 0f3B52E7DB;
	fma.rn.f32 	%f695, %f694, %f688, 0f3C93BB73;
	fma.rn.f32 	%f696, %f695, %f688, 0f3DF6384F;
	mul.rn.f32 	%f697, %f696, %f688;
	fma.rn.f32 	%f698, %f687, 0f3FB8AA3B, %f682;
	mul.f32 	%f699, %f697, 0f40400000;
	sub.f32 	%f700, %f682, %f698;
	fma.rn.f32 	%f701, %f687, 0f3FB8AA3B, %f700;
	fma.rn.f32 	%f702, %f693, 0f3FB8AA3B, %f701;
	fma.rn.f32 	%f703, %f687, 0f32A55E34, %f702;
	fma.rn.f32 	%f704, %f699, %f693, %f703;
	fma.rn.f32 	%f705, %f697, %f687, %f704;
	add.rn.f32 	%f706, %f698, %f705;
	mov.f32 	%f707, 0f40000000;
	mul.rn.f32 	%f708, %f706, %f707;
	cvt.rni.f32.f32 	%f709, %f708;
	sub.f32 	%f710, %f708, %f709;
	neg.f32 	%f711, %f708;
	fma.rn.f32 	%f712, %f706, 0f40000000, %f711;
	neg.f32 	%f713, %f698;
	add.rn.f32 	%f714, %f706, %f713;
	neg.f32 	%f715, %f714;
	add.rn.f32 	%f716, %f705, %f715;
	fma.rn.f32 	%f717, %f716, 0f40000000, %f712;
	add.f32 	%f718, %f710, %f717;
	setp.gt.f32 	%p124, %f709, 0f00000000;
	selp.b32 	%r211, 0, -2097152000, %p124;
	setp.neu.f32 	%p125, %f91, 0f00000000;
	setp.neu.f32 	%p126, %f92, 0f7F800000;
	setp.lt.f32 	%p127, %f708, 0f00000000;
	selp.f32 	%f719, 0f00000000, 0f7F800000, %p127;
	abs.f32 	%f720, %f708;
	setp.gt.f32 	%p128, %f720, 0f43180000;
	cvt.rzi.s32.f32 	%r212, %f709;
	shl.b32 	%r213, %r212, 23;
	sub.s32 	%r214, %r213, %r211;
	mov.b32 	%f721, %r214;
	add.s32 	%r215, %r211, 2130706432;
	mov.b32 	%f722, %r215;
	fma.rn.f32 	%f723, %f718, 0f391FCB8E, 0f3AAF85ED;
	fma.rn.f32 	%f724, %f723, %f718, 0f3C1D9856;
	fma.rn.f32 	%f725, %f724, %f718, 0f3D6357BB;
	fma.rn.f32 	%f726, %f725, %f718, 0f3E75FDEC;
	fma.rn.f32 	%f727, %f726, %f718, 0f3F317218;
	fma.rn.f32 	%f728, %f727, %f718, 0f3F800000;
	mul.f32 	%f729, %f728, %f722;
	mul.f32 	%f730, %f729, %f721;
	selp.f32 	%f1038, %f719, %f730, %p128;
	and.pred  	%p129, %p125, %p126;
	@%p129 bra 	$L__BB0_92;
	add.f32 	%f731, %f91, %f91;
	mov.b32 	%r216, %f731;
	and.b32  	%r217, %r216, 2147483647;
	mov.b32 	%f1038, %r217;
$L__BB0_92:
	fma.rn.f32 	%f97, %f1037, 0f42C80000, %f1038;
	cvt.rn.f32.f64 	%f98, %fd34;
	abs.f32 	%f99, %f98;
	setp.eq.f32 	%p130, %f98, 0f3F800000;
	mov.f32 	%f1039, 0f3F800000;
	@%p130 bra 	$L__BB0_97;
	setp.num.f32 	%p131, %f99, %f99;
	@%p131 bra 	$L__BB0_95;
	mov.f32 	%f789, 0f40000000;
	add.rn.f32 	%f1039, %f98, %f789;
	bra.uni 	$L__BB0_97;
$L__BB0_95:
	setp.lt.f32 	%p132, %f99, 0f00800000;
	mul.f32 	%f734, %f99, 0f4B800000;
	selp.f32 	%f735, %f734, %f99, %p132;
	mov.b32 	%r218, %f735;
	add.s32 	%r219, %r218, -1060439283;
	and.b32  	%r220, %r219, -8388608;
	sub.s32 	%r221, %r218, %r220;
	mov.b32 	%f736, %r221;
	cvt.rn.f32.s32 	%f737, %r220;
	selp.f32 	%f738, 0fC1C00000, 0f00000000, %p132;
	fma.rn.f32 	%f739, %f737, 0f34000000, %f738;
	add.f32 	%f740, %f736, 0fBF800000;
	add.f32 	%f741, %f736, 0f3F800000;
	rcp.approx.ftz.f32 	%f742, %f741;
	add.f32 	%f743, %f740, %f740;
	mul.f32 	%f744, %f743, %f742;
	mul.f32 	%f745, %f744, %f744;
	neg.f32 	%f746, %f744;
	sub.f32 	%f747, %f740, %f744;
	add.f32 	%f748, %f747, %f747;
	fma.rn.f32 	%f749, %f746, %f740, %f748;
	mul.rn.f32 	%f750, %f742, %f749;
	fma.rn.f32 	%f751, %f745, 0f3A2C32E4, 0f3B52E7DB;
	fma.rn.f32 	%f752, %f751, %f745, 0f3C93BB73;
	fma.rn.f32 	%f753, %f752, %f745, 0f3DF6384F;
	mul.rn.f32 	%f754, %f753, %f745;
	fma.rn.f32 	%f755, %f744, 0f3FB8AA3B, %f739;
	mul.f32 	%f756, %f754, 0f40400000;
	sub.f32 	%f757, %f739, %f755;
	fma.rn.f32 	%f758, %f744, 0f3FB8AA3B, %f757;
	fma.rn.f32 	%f759, %f750, 0f3FB8AA3B, %f758;
	fma.rn.f32 	%f760, %f744, 0f32A55E34, %f759;
	fma.rn.f32 	%f761, %f756, %f750, %f760;
	fma.rn.f32 	%f762, %f754, %f744, %f761;
	add.rn.f32 	%f763, %f755, %f762;
	mov.f32 	%f764, 0f40000000;
	mul.rn.f32 	%f765, %f763, %f764;
	cvt.rni.f32.f32 	%f766, %f765;
	sub.f32 	%f767, %f765, %f766;
	neg.f32 	%f768, %f765;
	fma.rn.f32 	%f769, %f763, 0f40000000, %f768;
	neg.f32 	%f770, %f755;
	add.rn.f32 	%f771, %f763, %f770;
	neg.f32 	%f772, %f771;
	add.rn.f32 	%f773, %f762, %f772;
	fma.rn.f32 	%f774, %f773, 0f40000000, %f769;
	add.f32 	%f775, %f767, %f774;
	setp.gt.f32 	%p133, %f766, 0f00000000;
	selp.b32 	%r222, 0, -2097152000, %p133;
	setp.neu.f32 	%p134, %f98, 0f00000000;
	setp.neu.f32 	%p135, %f99, 0f7F800000;
	setp.lt.f32 	%p136, %f765, 0f00000000;
	selp.f32 	%f776, 0f00000000, 0f7F800000, %p136;
	abs.f32 	%f777, %f765;
	setp.gt.f32 	%p137, %f777, 0f43180000;
	cvt.rzi.s32.f32 	%r223, %f766;
	shl.b32 	%r224, %r223, 23;
	sub.s32 	%r225, %r224, %r222;
	mov.b32 	%f778, %r225;
	add.s32 	%r226, %r222, 2130706432;
	mov.b32 	%f779, %r226;
	fma.rn.f32 	%f780, %f775, 0f391FCB8E, 0f3AAF85ED;
	fma.rn.f32 	%f781, %f780, %f775, 0f3C1D9856;
	fma.rn.f32 	%f782, %f781, %f775, 0f3D6357BB;
	fma.rn.f32 	%f783, %f782, %f775, 0f3E75FDEC;
	fma.rn.f32 	%f784, %f783, %f775, 0f3F317218;
	fma.rn.f32 	%f785, %f784, %f775, 0f3F800000;
	mul.f32 	%f786, %f785, %f779;
	mul.f32 	%f787, %f786, %f778;
	selp.f32 	%f1039, %f776, %f787, %p137;
	and.pred  	%p138, %p134, %p135;
	@%p138 bra 	$L__BB0_97;
	add.f32 	%f788, %f98, %f98;
	mov.b32 	%r227, %f788;
	and.b32  	%r228, %r227, 2147483647;
	mov.b32 	%f1039, %r228;
$L__BB0_97:
	cvt.f64.f32 	%fd74, %f1039;
	sub.f64 	%fd75, %fd37, %fd74;
	cvt.rn.f32.f64 	%f104, %fd75;
	abs.f32 	%f105, %f104;
	setp.eq.f32 	%p139, %f104, 0f3F800000;
	mov.f32 	%f1040, 0f3F800000;
	@%p139 bra 	$L__BB0_102;
	setp.num.f32 	%p140, %f105, %f105;
	@%p140 bra 	$L__BB0_100;
	mov.f32 	%f846, 0f40000000;
	add.rn.f32 	%f1040, %f104, %f846;
	bra.uni 	$L__BB0_102;
$L__BB0_100:
	setp.lt.f32 	%p141, %f105, 0f00800000;
	mul.f32 	%f791, %f105, 0f4B800000;
	selp.f32 	%f792, %f791, %f105, %p141;
	mov.b32 	%r229, %f792;
	add.s32 	%r230, %r229, -1060439283;
	and.b32  	%r231, %r230, -8388608;
	sub.s32 	%r232, %r229, %r231;
	mov.b32 	%f793, %r232;
	cvt.rn.f32.s32 	%f794, %r231;
	selp.f32 	%f795, 0fC1C00000, 0f00000000, %p141;
	fma.rn.f32 	%f796, %f794, 0f34000000, %f795;
	add.f32 	%f797, %f793, 0fBF800000;
	add.f32 	%f798, %f793, 0f3F800000;
	rcp.approx.ftz.f32 	%f799, %f798;
	add.f32 	%f800, %f797, %f797;
	mul.f32 	%f801, %f800, %f799;
	mul.f32 	%f802, %f801, %f801;
	neg.f32 	%f803, %f801;
	sub.f32 	%f804, %f797, %f801;
	add.f32 	%f805, %f804, %f804;
	fma.rn.f32 	%f806, %f803, %f797, %f805;
	mul.rn.f32 	%f807, %f799, %f806;
	fma.rn.f32 	%f808, %f802, 0f3A2C32E4, 0f3B52E7DB;
	fma.rn.f32 	%f809, %f808, %f802, 0f3C93BB73;
	fma.rn.f32 	%f810, %f809, %f802, 0f3DF6384F;
	mul.rn.f32 	%f811, %f810, %f802;
	fma.rn.f32 	%f812, %f801, 0f3FB8AA3B, %f796;
	mul.f32 	%f813, %f811, 0f40400000;
	sub.f32 	%f814, %f796, %f812;
	fma.rn.f32 	%f815, %f801, 0f3FB8AA3B, %f814;
	fma.rn.f32 	%f816, %f807, 0f3FB8AA3B, %f815;
	fma.rn.f32 	%f817, %f801, 0f32A55E34, %f816;
	fma.rn.f32 	%f818, %f813, %f807, %f817;
	fma.rn.f32 	%f819, %f811, %f801, %f818;
	add.rn.f32 	%f820, %f812, %f819;
	mov.f32 	%f821, 0f40000000;
	mul.rn.f32 	%f822, %f820, %f821;
	cvt.rni.f32.f32 	%f823, %f822;
	sub.f32 	%f824, %f822, %f823;
	neg.f32 	%f825, %f822;
	fma.rn.f32 	%f826, %f820, 0f40000000, %f825;
	neg.f32 	%f827, %f812;
	add.rn.f32 	%f828, %f820, %f827;
	neg.f32 	%f829, %f828;
	add.rn.f32 	%f830, %f819, %f829;
	fma.rn.f32 	%f831, %f830, 0f40000000, %f826;
	add.f32 	%f832, %f824, %f831;
	setp.gt.f32 	%p142, %f823, 0f00000000;
	selp.b32 	%r233, 0, -2097152000, %p142;
	setp.neu.f32 	%p143, %f104, 0f00000000;
	setp.neu.f32 	%p144, %f105, 0f7F800000;
	setp.lt.f32 	%p145, %f822, 0f00000000;
	selp.f32 	%f833, 0f00000000, 0f7F800000, %p145;
	abs.f32 	%f834, %f822;
	setp.gt.f32 	%p146, %f834, 0f43180000;
	cvt.rzi.s32.f32 	%r234, %f823;
	shl.b32 	%r235, %r234, 23;
	sub.s32 	%r236, %r235, %r233;
	mov.b32 	%f835, %r236;
	add.s32 	%r237, %r233, 2130706432;
	mov.b32 	%f836, %r237;
	fma.rn.f32 	%f837, %f832, 0f391FCB8E, 0f3AAF85ED;
	fma.rn.f32 	%f838, %f837, %f832, 0f3C1D9856;
	fma.rn.f32 	%f839, %f838, %f832, 0f3D6357BB;
	fma.rn.f32 	%f840, %f839, %f832, 0f3E75FDEC;
	fma.rn.f32 	%f841, %f840, %f832, 0f3F317218;
	fma.rn.f32 	%f842, %f841, %f832, 0f3F800000;
	mul.f32 	%f843, %f842, %f836;
	mul.f32 	%f844, %f843, %f835;
	selp.f32 	%f1040, %f833, %f844, %p146;
	and.pred  	%p147, %p143, %p144;
	@%p147 bra 	$L__BB0_102;
	add.f32 	%f845, %f104, %f104;
	mov.b32 	%r238, %f845;
	and.b32  	%r239, %r238, 2147483647;
	mov.b32 	%f1040, %r239;
$L__BB0_102:
	fma.rn.f32 	%f110, %f1040, 0f42B40000, %f97;
	mov.f64 	%fd76, 0d3FF0000000000000;
	sub.f64 	%fd77, %fd76, %fd34;
	cvt.rn.f32.f64 	%f111, %fd77;
	abs.f32 	%f112, %f111;
	setp.eq.f32 	%p148, %f111, 0f3F800000;
	mov.f32 	%f1041, 0f3F800000;
	@%p148 bra 	$L__BB0_107;
	setp.num.f32 	%p149, %f112, %f112;
	@%p149 bra 	$L__BB0_105;
	mov.f32 	%f903, 0f40000000;
	add.rn.f32 	%f1041, %f111, %f903;
	bra.uni 	$L__BB0_107;
$L__BB0_105:
	setp.lt.f32 	%p150, %f112, 0f00800000;
	mul.f32 	%f848, %f112, 0f4B800000;
	selp.f32 	%f849, %f848, %f112, %p150;
	mov.b32 	%r240, %f849;
	add.s32 	%r241, %r240, -1060439283;
	and.b32  	%r242, %r241, -8388608;
	sub.s32 	%r243, %r240, %r242;
	mov.b32 	%f850, %r243;
	cvt.rn.f32.s32 	%f851, %r242;
	selp.f32 	%f852, 0fC1C00000, 0f00000000, %p150;
	fma.rn.f32 	%f853, %f851, 0f34000000, %f852;
	add.f32 	%f854, %f850, 0fBF800000;
	add.f32 	%f855, %f850, 0f3F800000;
	rcp.approx.ftz.f32 	%f856, %f855;
	add.f32 	%f857, %f854, %f854;
	mul.f32 	%f858, %f857, %f856;
	mul.f32 	%f859, %f858, %f858;
	neg.f32 	%f860, %f858;
	sub.f32 	%f861, %f854, %f858;
	add.f32 	%f862, %f861, %f861;
	fma.rn.f32 	%f863, %f860, %f854, %f862;
	mul.rn.f32 	%f864, %f856, %f863;
	fma.rn.f32 	%f865, %f859, 0f3A2C32E4, 0f3B52E7DB;
	fma.rn.f32 	%f866, %f865, %f859, 0f3C93BB73;
	fma.rn.f32 	%f867, %f866, %f859, 0f3DF6384F;
	mul.rn.f32 	%f868, %f867, %f859;
	fma.rn.f32 	%f869, %f858, 0f3FB8AA3B, %f853;
	mul.f32 	%f870, %f868, 0f40400000;
	sub.f32 	%f871, %f853, %f869;
	fma.rn.f32 	%f872, %f858, 0f3FB8AA3B, %f871;
	fma.rn.f32 	%f873, %f864, 0f3FB8AA3B, %f872;
	fma.rn.f32 	%f874, %f858, 0f32A55E34, %f873;
	fma.rn.f32 	%f875, %f870, %f864, %f874;
	fma.rn.f32 	%f876, %f868, %f858, %f875;
	add.rn.f32 	%f877, %f869, %f876;
	mov.f32 	%f878, 0f40000000;
	mul.rn.f32 	%f879, %f877, %f878;
	cvt.rni.f32.f32 	%f880, %f879;
	sub.f32 	%f881, %f879, %f880;
	neg.f32 	%f882, %f879;
	fma.rn.f32 	%f883, %f877, 0f40000000, %f882;
	neg.f32 	%f884, %f869;
	add.rn.f32 	%f885, %f877, %f884;
	neg.f32 	%f886, %f885;
	add.rn.f32 	%f887, %f876, %f886;
	fma.rn.f32 	%f888, %f887, 0f40000000, %f883;
	add.f32 	%f889, %f881, %f888;
	setp.gt.f32 	%p151, %f880, 0f00000000;
	selp.b32 	%r244, 0, -2097152000, %p151;
	setp.neu.f32 	%p152, %f111, 0f00000000;
	setp.neu.f32 	%p153, %f112, 0f7F800000;
	setp.lt.f32 	%p154, %f879, 0f00000000;
	selp.f32 	%f890, 0f00000000, 0f7F800000, %p154;
	abs.f32 	%f891, %f879;
	setp.gt.f32 	%p155, %f891, 0f43180000;
	cvt.rzi.s32.f32 	%r245, %f880;
	shl.b32 	%r246, %r245, 23;
	sub.s32 	%r247, %r246, %r244;
	mov.b32 	%f892, %r247;
	add.s32 	%r248, %r244, 2130706432;
	mov.b32 	%f893, %r248;
	fma.rn.f32 	%f894, %f889, 0f391FCB8E, 0f3AAF85ED;
	fma.rn.f32 	%f895, %f894, %f889, 0f3C1D9856;
	fma.rn.f32 	%f896, %f895, %f889, 0f3D6357BB;
	fma.rn.f32 	%f897, %f896, %f889, 0f3E75FDEC;
	fma.rn.f32 	%f898, %f897, %f889, 0f3F317218;
	fma.rn.f32 	%f899, %f898, %f889, 0f3F800000;
	mul.f32 	%f900, %f899, %f893;
	mul.f32 	%f901, %f900, %f892;
	selp.f32 	%f1041, %f890, %f901, %p155;
	and.pred  	%p156, %p152, %p153;
	@%p156 bra 	$L__BB0_107;
	add.f32 	%f902, %f111, %f111;
	mov.b32 	%r249, %f902;
	and.b32  	%r250, %r249, 2147483647;
	mov.b32 	%f1041, %r250;
$L__BB0_107:
	add.f32 	%f117, %f110, %f1041;
	add.f64 	%fd78, %fd23, 0dBFF0000000000000;
	cvt.rn.f32.f64 	%f118, %fd78;
	abs.f32 	%f119, %f118;
	setp.eq.f32 	%p157, %f118, 0f3F800000;
	mov.f32 	%f1042, 0f3F800000;
	@%p157 bra 	$L__BB0_112;
	setp.num.f32 	%p158, %f119, %f119;
	@%p158 bra 	$L__BB0_110;
	mov.f32 	%f960, 0f40000000;
	add.rn.f32 	%f1042, %f118, %f960;
	bra.uni 	$L__BB0_112;
$L__BB0_110:
	setp.lt.f32 	%p159, %f119, 0f00800000;
	mul.f32 	%f905, %f119, 0f4B800000;
	selp.f32 	%f906, %f905, %f119, %p159;
	mov.b32 	%r251, %f906;
	add.s32 	%r252, %r251, -1060439283;
	and.b32  	%r253, %r252, -8388608;
	sub.s32 	%r254, %r251, %r253;
	mov.b32 	%f907, %r254;
	cvt.rn.f32.s32 	%f908, %r253;
	selp.f32 	%f909, 0fC1C00000, 0f00000000, %p159;
	fma.rn.f32 	%f910, %f908, 0f34000000, %f909;
	add.f32 	%f911, %f907, 0fBF800000;
	add.f32 	%f912, %f907, 0f3F800000;
	rcp.approx.ftz.f32 	%f913, %f912;
	add.f32 	%f914, %f911, %f911;
	mul.f32 	%f915, %f914, %f913;
	mul.f32 	%f916, %f915, %f915;
	neg.f32 	%f917, %f915;
	sub.f32 	%f918, %f911, %f915;
	add.f32 	%f919, %f918, %f918;
	fma.rn.f32 	%f920, %f917, %f911, %f919;
	mul.rn.f32 	%f921, %f913, %f920;
	fma.rn.f32 	%f922, %f916, 0f3A2C32E4, 0f3B52E7DB;
	fma.rn.f32 	%f923, %f922, %f916, 0f3C93BB73;
	fma.rn.f32 	%f924, %f923, %f916, 0f3DF6384F;
	mul.rn.f32 	%f925, %f924, %f916;
	fma.rn.f32 	%f926, %f915, 0f3FB8AA3B, %f910;
	mul.f32 	%f927, %f925, 0f40400000;
	sub.f32 	%f928, %f910, %f926;
	fma.rn.f32 	%f929, %f915, 0f3FB8AA3B, %f928;
	fma.rn.f32 	%f930, %f921, 0f3FB8AA3B, %f929;
	fma.rn.f32 	%f931, %f915, 0f32A55E34, %f930;
	fma.rn.f32 	%f932, %f927, %f921, %f931;
	fma.rn.f32 	%f933, %f925, %f915, %f932;
	add.rn.f32 	%f934, %f926, %f933;
	mov.f32 	%f935, 0f40000000;
	mul.rn.f32 	%f936, %f934, %f935;
	cvt.rni.f32.f32 	%f937, %f936;
	sub.f32 	%f938, %f936, %f937;
	neg.f32 	%f939, %f936;
	fma.rn.f32 	%f940, %f934, 0f40000000, %f939;
	neg.f32 	%f941, %f926;
	add.rn.f32 	%f942, %f934, %f941;
	neg.f32 	%f943, %f942;
	add.rn.f32 	%f944, %f933, %f943;
	fma.rn.f32 	%f945, %f944, 0f40000000, %f940;
	add.f32 	%f946, %f938, %f945;
	setp.gt.f32 	%p160, %f937, 0f00000000;
	selp.b32 	%r255, 0, -2097152000, %p160;
	setp.neu.f32 	%p161, %f118, 0f00000000;
	setp.neu.f32 	%p162, %f119, 0f7F800000;
	setp.lt.f32 	%p163, %f936, 0f00000000;
	selp.f32 	%f947, 0f00000000, 0f7F800000, %p163;
	abs.f32 	%f948, %f936;
	setp.gt.f32 	%p164, %f948, 0f43180000;
	cvt.rzi.s32.f32 	%r256, %f937;
	shl.b32 	%r257, %r256, 23;
	sub.s32 	%r258, %r257, %r255;
	mov.b32 	%f949, %r258;
	add.s32 	%r259, %r255, 2130706432;
	mov.b32 	%f950, %r259;
	fma.rn.f32 	%f951, %f946, 0f391FCB8E, 0f3AAF85ED;
	fma.rn.f32 	%f952, %f951, %f946, 0f3C1D9856;
	fma.rn.f32 	%f953, %f952, %f946, 0f3D6357BB;
	fma.rn.f32 	%f954, %f953, %f946, 0f3E75FDEC;
	fma.rn.f32 	%f955, %f954, %f946, 0f3F317218;
	fma.rn.f32 	%f956, %f955, %f946, 0f3F800000;
	mul.f32 	%f957, %f956, %f950;
	mul.f32 	%f958, %f957, %f949;
	selp.f32 	%f1042, %f947, %f958, %p164;
	and.pred  	%p165, %p161, %p162;
	@%p165 bra 	$L__BB0_112;
	add.f32 	%f959, %f118, %f118;
	mov.b32 	%r260, %f959;
	and.b32  	%r261, %r260, 2147483647;
	mov.b32 	%f1042, %r261;
$L__BB0_112:
	add.f64 	%fd79, %fd37, 0dBFF0000000000000;
	cvt.rn.f32.f64 	%f124, %fd79;
	abs.f32 	%f125, %f124;
	setp.eq.f32 	%p166, %f124, 0f3F800000;
	mov.f32 	%f1043, 0f3F800000;
	@%p166 bra 	$L__BB0_117;
	setp.num.f32 	%p167, %f125, %f125;
	@%p167 bra 	$L__BB0_115;
	mov.f32 	%f1017, 0f40000000;
	add.rn.f32 	%f1043, %f124, %f1017;
	bra.uni 	$L__BB0_117;
$L__BB0_115:
	setp.lt.f32 	%p168, %f125, 0f00800000;
	mul.f32 	%f962, %f125, 0f4B800000;
	selp.f32 	%f963, %f962, %f125, %p168;
	mov.b32 	%r262, %f963;
	add.s32 	%r263, %r262, -1060439283;
	and.b32  	%r264, %r263, -8388608;
	sub.s32 	%r265, %r262, %r264;
	mov.b32 	%f964, %r265;
	cvt.rn.f32.s32 	%f965, %r264;
	selp.f32 	%f966, 0fC1C00000, 0f00000000, %p168;
	fma.rn.f32 	%f967, %f965, 0f34000000, %f966;
	add.f32 	%f968, %f964, 0fBF800000;
	add.f32 	%f969, %f964, 0f3F800000;
	rcp.approx.ftz.f32 	%f970, %f969;
	add.f32 	%f971, %f968, %f968;
	mul.f32 	%f972, %f971, %f970;
	mul.f32 	%f973, %f972, %f972;
	neg.f32 	%f974, %f972;
	sub.f32 	%f975, %f968, %f972;
	add.f32 	%f976, %f975, %f975;
	fma.rn.f32 	%f977, %f974, %f968, %f976;
	mul.rn.f32 	%f978, %f970, %f977;
	fma.rn.f32 	%f979, %f973, 0f3A2C32E4, 0f3B52E7DB;
	fma.rn.f32 	%f980, %f979, %f973, 0f3C93BB73;
	fma.rn.f32 	%f981, %f980, %f973, 0f3DF6384F;
	mul.rn.f32 	%f982, %f981, %f973;
	fma.rn.f32 	%f983, %f972, 0f3FB8AA3B, %f967;
	mul.f32 	%f984, %f982, 0f40400000;
	sub.f32 	%f985, %f967, %f983;
	fma.rn.f32 	%f986, %f972, 0f3FB8AA3B, %f985;
	fma.rn.f32 	%f987, %f978, 0f3FB8AA3B, %f986;
	fma.rn.f32 	%f988, %f972, 0f32A55E34, %f987;
	fma.rn.f32 	%f989, %f984, %f978, %f988;
	fma.rn.f32 	%f990, %f982, %f972, %f989;
	add.rn.f32 	%f991, %f983, %f990;
	mov.f32 	%f992, 0f40000000;
	mul.rn.f32 	%f993, %f991, %f992;
	cvt.rni.f32.f32 	%f994, %f993;
	sub.f32 	%f995, %f993, %f994;
	neg.f32 	%f996, %f993;
	fma.rn.f32 	%f997, %f991, 0f40000000, %f996;
	neg.f32 	%f998, %f983;
	add.rn.f32 	%f999, %f991, %f998;
	neg.f32 	%f1000, %f999;
	add.rn.f32 	%f1001, %f990, %f1000;
	fma.rn.f32 	%f1002, %f1001, 0f40000000, %f997;
	add.f32 	%f1003, %f995, %f1002;
	setp.gt.f32 	%p169, %f994, 0f00000000;
	selp.b32 	%r266, 0, -2097152000, %p169;
	setp.neu.f32 	%p170, %f124, 0f00000000;
	setp.neu.f32 	%p171, %f125, 0f7F800000;
	setp.lt.f32 	%p172, %f993, 0f00000000;
	selp.f32 	%f1004, 0f00000000, 0f7F800000, %p172;
	abs.f32 	%f1005, %f993;
	setp.gt.f32 	%p173, %f1005, 0f43180000;
	cvt.rzi.s32.f32 	%r267, %f994;
	shl.b32 	%r268, %r267, 23;
	sub.s32 	%r269, %r268, %r266;
	mov.b32 	%f1006, %r269;
	add.s32 	%r270, %r266, 2130706432;
	mov.b32 	%f1007, %r270;
	fma.rn.f32 	%f1008, %f1003, 0f391FCB8E, 0f3AAF85ED;
	fma.rn.f32 	%f1009, %f1008, %f1003, 0f3C1D9856;
	fma.rn.f32 	%f1010, %f1009, %f1003, 0f3D6357BB;
	fma.rn.f32 	%f1011, %f1010, %f1003, 0f3E75FDEC;
	fma.rn.f32 	%f1012, %f1011, %f1003, 0f3F317218;
	fma.rn.f32 	%f1013, %f1012, %f1003, 0f3F800000;
	mul.f32 	%f1014, %f1013, %f1007;
	mul.f32 	%f1015, %f1014, %f1006;
	selp.f32 	%f1043, %f1004, %f1015, %p173;
	and.pred  	%p174, %p170, %p171;
	@%p174 bra 	$L__BB0_117;
	add.f32 	%f1016, %f124, %f124;
	mov.b32 	%r271, %f1016;
	and.b32  	%r272, %r271, 2147483647;
	mov.b32 	%f1043, %r272;
$L__BB0_117:
	add.f32 	%f1018, %f1042, %f1043;
	cvt.f64.f32 	%fd80, %f1018;
	cvt.f64.f32 	%fd81, %f117;
	fma.rn.f64 	%fd82, %fd80, 0d4024333333333333, %fd81;
	cvta.to.global.u64 	%rd6, %rd3;
	mul.wide.s32 	%rd7, %r1, 8;
	add.s64 	%rd8, %rd6, %rd7;
	st.global.f64 	[%rd8], %fd82;
$L__BB0_118:
	ret;

}


// ===== COMPILED SASS (sm_100) =====

	.target	sm_100

	.elftype	@"ET_EXEC"


//--------------------- .note.nv.tkinfo           --------------------------
	.section	.note.nv.tkinfo,"",@"SHT_NOTE"
	.sectionflags	@"SHF_NOTE_NV_TKINFO"
	.tkinfo
        /*0018*/ 	.word	0x00000002
        /*0030*/ 	.string	""
        /*0030*/ 	.string	"ptxas"
        /*0030*/ 	.string	"Cuda compilation tools, release 13.0, V13.0.88"
        /*0030*/ 	.string	"Build cuda_13.0.r13.0/compiler.36424714_0"
        /*0030*/ 	.string	"-arch sm_100 -m 64 "



//--------------------- .note.nv.cuinfo           --------------------------
	.section	.note.nv.cuinfo,"",@"SHT_NOTE"
	.sectionflags	@"SHF_NOTE_NV_CUINFO"
        /*0018*/ 	.short	0x0002
        /*001a*/ 	.short	0x0064
        /*001c*/ 	.short	0x0082
	.zero		2


//--------------------- .nv.info                  --------------------------
	.section	.nv.info,"",@"SHT_CUDA_INFO"
	.align	4


	//----- nvinfo : EIATTR_REGCOUNT
	.align		4
        /*0000*/ 	.byte	0x04, 0x2f
        /*0002*/ 	.short	(.L_1 - .L_0)
	.align		4
.L_0:
        /*0004*/ 	.word	index@(_Z14evaluateKernelPcPdiiii)
        /*0008*/ 	.word	0x00000023


	//----- nvinfo : EIATTR_FRAME_SIZE
	.align		4
.L_1:
        /*000c*/ 	.byte	0x04, 0x11
        /*000e*/ 	.short	(.L_3 - .L_2)
	.align		4
.L_2:
        /*0010*/ 	.word	index@($__internal_0_$__cuda_sm20_div_rn_f64_full)
        /*0014*/ 	.word	0x00000000


	//----- nvinfo : EIATTR_FRAME_SIZE
	.align		4
.L_3:
        /*0018*/ 	.byte	0x04, 0x11
        /*001a*/ 	.short	(.L_5 - .L_4)
	.align		4
.L_4:
        /*001c*/ 	.word	index@(_Z14evaluateKernelPcPdiiii)
        /*0020*/ 	.word	0x00000000


	//----- nvinfo : EIATTR_MIN_STACK_SIZE
	.align		4
.L_5:
        /*0024*/ 	.byte	0x04, 0x12
        /*0026*/ 	.short	(.L_7 - .L_6)
	.align		4
.L_6:
        /*0028*/ 	.word	index@(_Z14evaluateKernelPcPdiiii)
        /*002c*/ 	.word	0x00000000
.L_7:


//--------------------- .nv.compat                --------------------------
	.section	.nv.compat,"",@"SHT_CUDA_COMPAT_INFO"
	.align	4
        /*0000*/ 	.byte	0x02, 0x09, 0x00, 0x00, 0x02, 0x02, 0x01, 0x00, 0x02, 0x05, 0x05, 0x00, 0x03, 0x07, 0x01, 0x01
        /*0010*/ 	.byte	0x02, 0x03, 0x00, 0x00, 0x02, 0x06, 0x01, 0x00, 0x04, 0x0b, 0x08, 0x00, 0x01, 0x00, 0x00, 0x00
        /*0020*/ 	.byte	0x00, 0x00, 0x00, 0x00


//--------------------- .nv.info._Z14evaluateKernelPcPdiiii --------------------------
	.section	.nv.info._Z14evaluateKernelPcPdiiii,"",@"SHT_CUDA_INFO"
	.sectionflags	@""
	.align	4


	//----- nvinfo : EIATTR_CUDA_API_VERSION
	.align		4
        /*0000*/ 	.byte	0x04, 0x37
        /*0002*/ 	.short	(.L_9 - .L_8)
.L_8:
        /*0004*/ 	.word	0x00000082


	//----- nvinfo : EIATTR_KPARAM_INFO
	.align		4
.L_9:
        /*0008*/ 	.byte	0x04, 0x17
        /*000a*/ 	.short	(.L_11 - .L_10)
.L_10:
        /*000c*/ 	.word	0x00000000
        /*0010*/ 	.short	0x0005
        /*0012*/ 	.short	0x001c
        /*0014*/ 	.byte	0x00, 0xf0, 0x11, 0x00


	//----- nvinfo : EIATTR_KPARAM_INFO
	.align		4
.L_11:
        /*0018*/ 	.byte	0x04, 0x17
        /*001a*/ 	.short	(.L_13 - .L_12)
.L_12:
        /*001c*/ 	.word	0x00000000
        /*0020*/ 	.short	0x0004
        /*0022*/ 	.short	0x0018
        /*0024*/ 	.byte	0x00, 0xf0, 0x11, 0x00


	//----- nvinfo : EIATTR_KPARAM_INFO
	.align		4
.L_13:
        /*0028*/ 	.byte	0x04, 0x17
        /*002a*/ 	.short	(.L_15 - .L_14)
.L_14:
        /*002c*/ 	.word	0x00000000
        /*0030*/ 	.short	0x0003
        /*0032*/ 	.short	0x0014
        /*0034*/ 	.byte	0x00, 0xf0, 0x11, 0x00


	//----- nvinfo : EIATTR_KPARAM_INFO
	.align		4
.L_15:
        /*0038*/ 	.byte	0x04, 0x17
        /*003a*/ 	.short	(.L_17 - .L_16)
.L_16:
        /*003c*/ 	.word	0x00000000
        /*0040*/ 	.short	0x0002
        /*0042*/ 	.short	0x0010
        /*0044*/ 	.byte	0x00, 0xf0, 0x11, 0x00


	//----- nvinfo : EIATTR_KPARAM_INFO
	.align		4
.L_17:
        /*0048*/ 	.byte	0x04, 0x17
        /*004a*/ 	.short	(.L_19 - .L_18)
.L_18:
        /*004c*/ 	.word	0x00000000
        /*0050*/ 	.short	0x0001
        /*0052*/ 	.short	0x0008
        /*0054*/ 	.byte	0x00, 0xf5, 0x21, 0x00


	//----- nvinfo : EIATTR_KPARAM_INFO
	.align		4
.L_19:
        /*0058*/ 	.byte	0x04, 0x17
        /*005a*/ 	.short	(.L_21 - .L_20)
.L_20:
        /*005c*/ 	.word	0x00000000
        /*0060*/ 	.short	0x0000
        /*0062*/ 	.short	0x0000
        /*0064*/ 	.byte	0x00, 0xf5, 0x21, 0x00


	//----- nvinfo : EIATTR_SPARSE_MMA_MASK
	.align		4
.L_21:
        /*0068*/ 	.byte	0x03, 0x50
        /*006a*/ 	.short	0x0000


	//----- nvinfo : EIATTR_MAXREG_COUNT
	.align		4
        /*006c*/ 	.byte	0x03, 0x1b
        /*006e*/ 	.short	0x00ff


	//----- nvinfo : EIATTR_MERCURY_ISA_VERSION
	.align		4
        /*0070*/ 	.byte	0x03, 0x5f
        /*0072*/ 	.short	0x0101


	//----- nvinfo : EIATTR_VRC_CTA_INIT_COUNT
	.align		4
        /*0074*/ 	.byte	0x02, 0x4a
	.zero		1
	.zero		1


	//----- nvinfo : EIATTR_EXIT_INSTR_OFFSETS
	.align		4
        /*0078*/ 	.byte	0x04, 0x1c
        /*007a*/ 	.short	(.L_23 - .L_22)


	//   ....[0]....
.L_22:
        /*007c*/ 	.word	0x00000070


	//   ....[1]....
        /*0080*/ 	.word	0x00005500


	//----- nvinfo : EIATTR_CRS_STACK_SIZE
	.align		4
.L_23:
        /*0084*/ 	.byte	0x04, 0x1e
        /*0086*/ 	.short	(.L_25 - .L_24)
.L_24:
        /*0088*/ 	.word	0x00000000


	//----- nvinfo : EIATTR_CBANK_PARAM_SIZE
	.align		4
.L_25:
        /*008c*/ 	.byte	0x03, 0x19
        /*008e*/ 	.short	0x0020


	//----- nvinfo : EIATTR_PARAM_CBANK
	.align		4
        /*0090*/ 	.byte	0x04, 0x0a
        /*0092*/ 	.short	(.L_27 - .L_26)
	.align		4
.L_26:
        /*0094*/ 	.word	index@(.nv.constant0._Z14evaluateKernelPcPdiiii)
        /*0098*/ 	.short	0x0380
        /*009a*/ 	.short	0x0020


	//----- nvinfo : EIATTR_SW_WAR
	.align		4
.L_27:
        /*009c*/ 	.byte	0x04, 0x36
        /*009e*/ 	.short	(.L_29 - .L_28)
.L_28:
        /*00a0*/ 	.word	0x00000008
.L_29:


//--------------------- .nv.callgraph             --------------------------
	.section	.nv.callgraph,"",@"SHT_CUDA_CALLGRAPH"
	.align	4
	.sectionentsize	8
	.align		4
        /*0000*/ 	.word	0x00000000
	.align		4
        /*0004*/ 	.word	0xffffffff
	.align		4
        /*0008*/ 	.word	0x00000000
	.align		4
        /*000c*/ 	.word	0xfffffffe
	.align		4
        /*0010*/ 	.word	0x00000000
	.align		4
        /*0014*/ 	.word	0xfffffffd
	.align		4
        /*0018*/ 	.word	0x00000000
	.align		4
        /*001c*/ 	.word	0xfffffffc


//--------------------- .text._Z14evaluateKernelPcPdiiii --------------------------
	.section	.text._Z14evaluateKernelPcPdiiii,"ax",@progbits
	.align	128
        .global         _Z14evaluateKernelPcPdiiii
        .type           _Z14evaluateKernelPcPdiiii,@function
        .size           _Z14evaluateKernelPcPdiiii,(.L_x_59 - _Z14evaluateKernelPcPdiiii)
        .other          _Z14evaluateKernelPcPdiiii,@"STO_CUDA_ENTRY STV_DEFAULT"
_Z14evaluateKernelPcPdiiii:
.text._Z14evaluateKernelPcPdiiii:
[----:B------:R-:W-:Y:S01]  /*0000*/  LDC R1, c[0x0][0x37c] ;  /* 0x0000df00ff017b82 */ /* 0x000fe20000000800 */
[----:B------:R-:W0:Y:S01]  /*0010*/  S2R R2, SR_TID.X ;  /* 0x0000000000027919 */ /* 0x000e220000002100 */
[----:B------:R-:W0:Y:S01]  /*0020*/  LDCU UR4, c[0x0][0x360] ;  /* 0x00006c00ff0477ac */ /* 0x000e220008000800 */
[----:B------:R-:W0:Y:S01]  /*0030*/  S2R R3, SR_CTAID.X ;  /* 0x0000000000037919 */ /* 0x000e220000002500 */
[----:B------:R-:W1:Y:S01]  /*0040*/  LDCU UR5, c[0x0][0x394] ;  /* 0x00007280ff0577ac */ /* 0x000e620008000800 */
[----:B0-----:R-:W-:-:S05]  /*0050*/  IMAD R2, R3, UR4, R2 ;  /* 0x0000000403027c24 */ /* 0x001fca000f8e0202 */
[----:B-1----:R-:W-:-:S13]  /*0060*/  ISETP.GE.AND P0, PT, R2, UR5, PT ;  /* 0x0000000502007c0c */ /* 0x002fda000bf06270 */
[----:B------:R-:W-:Y:S05]  /*0070*/  @P0 EXIT ;  /* 0x000000000000094d */ /* 0x000fea0003800000 */
[----:B------:R-:W0:Y:S01]  /*0080*/  LDCU UR6, c[0x0][0x390] ;  /* 0x00007200ff0677ac */ /* 0x000e220008000800 */
[----:B------:R-:W-:Y:S01]  /*0090*/  CS2R R14, SRZ ;  /* 0x00000000000e7805 */ /* 0x000fe2000001ff00 */
[----:B------:R-:W1:Y:S01]  /*00a0*/  LDCU.64 UR8, c[0x0][0x380] ;  /* 0x00007000ff0877ac */ /* 0x000e620008000a00 */
[----:B------:R-:W2:Y:S01]  /*00b0*/  LDCU.64 UR10, c[0x0][0x358] ;  /* 0x00006b00ff0a77ac */ /* 0x000ea20008000a00 */
[----:B0-----:R-:W-:Y:S02]  /*00c0*/  UISETP.GE.AND UP0, UPT, UR6, 0x4, UPT ;  /* 0x000000040600788c */ /* 0x001fe4000bf06270 */
[----:B------:R-:W-:Y:S01]  /*00d0*/  USHF.R.S32.HI UR4, URZ, 0x1f, UR6 ;  /* 0x0000001fff047899 */ /* 0x000fe20008011406 */
[----:B-1----:R-:W-:-:S03]  /*00e0*/  IADD3 R30, P0, PT, R2, UR8, RZ ;  /* 0x00000008021e7c10 */ /* 0x002fc6000ff1e0ff */
[----:B------:R-:W-:Y:S01]  /*00f0*/  ULEA.HI UR4, UR4, UR6, URZ, 0x2 ;  /* 0x0000000604047291 */ /* 0x000fe2000f8f10ff */
[----:B------:R-:W-:-:S03]  /*0100*/  LEA.HI.X.SX32 R31, R2, UR9, 0x1, P0 ;  /* 0x00000009021f7c11 */ /* 0x000fc600080f0eff */
[----:B------:R-:W-:Y:S01]  /*0110*/  USHF.R.S32.HI UR5, URZ, 0x2, UR4 ;  /* 0x00000002ff057899 */ /* 0x000fe20008011404 */
[----:B--2---:R-:W-:Y:S11]  /*0120*/  BRA.U !UP0, `(.L_x_0) ;  /* 0x0000000d08107547 */ /* 0x004ff6000b800000 */
[----:B------:R-:W2:Y:S01]  /*0130*/  LDG.E.S8 R3, desc[UR10][R30.64] ;  /* 0x0000000a1e037981 */ /* 0x000ea2000c1e1300 */
[----:B------:R-:W-:Y:S01]  /*0140*/  FFMA R0, RZ, 1.4426950216293334961, RZ ;  /* 0x3fb8aa3bff007823 */ /* 0x000fe200000000ff */
[----:B------:R-:W-:Y:S01]  /*0150*/  UIADD3 UR4, UPT, UPT, UR5, -0x1, URZ ;  /* 0xffffffff05047890 */ /* 0x000fe2000fffe0ff */
[----:B------:R-:W-:Y:S01]  /*0160*/  CS2R R14, SRZ ;  /* 0x00000000000e7805 */ /* 0x000fe2000001ff00 */
[----:B------:R-:W-:Y:S01]  /*0170*/  ULOP3.LUT UR6, UR5, 0x3, URZ, 0xc0, !UPT ;  /* 0x0000000305067892 */ /* 0x000fe2000f8ec0ff */
[----:B------:R-:W-:Y:S01]  /*0180*/  FADD R0, RZ, R0 ;  /* 0x00000000ff007221 */ /* 0x000fe20000000000 */
[----:B------:R-:W-:-:S03]  /*0190*/  UISETP.GE.U32.AND UP0, UPT, UR4, 0x3, UPT ;  /* 0x000000030400788c */ /* 0x000fc6000bf06070 */
[----:B------:R-:W-:Y:S01]  /*01a0*/  FFMA R0, RZ, RZ, R0 ;  /* 0x000000ffff007223 */ /* 0x000fe20000000000 */
[----:B------:R-:W-:-:S03]  /*01b0*/  UMOV UR4, URZ ;  /* 0x000000ff00047c82 */ /* 0x000fc60008000000 */
[----:B------:R-:W-:-:S04]  /*01c0*/  FFMA R4, RZ, RZ, R0 ;  /* 0x000000ffff047223 */ /* 0x000fc80000000000 */
[----:B------:R-:W-:-:S04]  /*01d0*/  FADD R0, R4, 1 ;  /* 0x3f80000004007421 */ /* 0x000fc80000000000 */
[----:B------:R-:W-:-:S04]  /*01e0*/  FADD R5, R0, -1 ;  /* 0xbf80000000057421 */ /* 0x000fc80000000000 */
[----:B------:R-:W-:Y:S01]  /*01f0*/  FADD R4, R4, -R5 ;  /* 0x8000000504047221 */ /* 0x000fe20000000000 */
[----:B--2---:R-:W0:Y:S01]  /*0200*/  I2F.S16 R3, R3 ;  /* 0x0000000300037306 */ /* 0x004e220000101400 */
[----:B------:R-:W-:Y:S05]  /*0210*/  BRA.U !UP0, `(.L_x_1) ;  /* 0x0000000908347547 */ /* 0x000fea000b800000 */
[----:B------:R-:W-:Y:S01]  /*0220*/  ULOP3.LUT UR4, UR5, 0x1ffffffc, URZ, 0xc0, !UPT ;  /* 0x1ffffffc05047892 */ /* 0x000fe2000f8ec0ff */
[----:B------:R-:W-:Y:S01]  /*0230*/  CS2R R14, SRZ ;  /* 0x00000000000e7805 */ /* 0x000fe2000001ff00 */
[----:B------:R-:W-:Y:S02]  /*0240*/  UIADD3 UR7, UPT, UPT, -UR5, 0x2, URZ ;  /* 0x0000000205077890 */ /* 0x000fe4000fffe1ff */
[----:B------:R-:W-:Y:S02]  /*0250*/  UIADD3 UR8, UPT, UPT, UR5, -0x2, URZ ;  /* 0xfffffffe05087890 */ /* 0x000fe4000fffe0ff */
[----:B------:R-:W-:-:S12]  /*0260*/  UIADD3 UR9, UPT, UPT, -UR4, URZ, URZ ;  /* 0x000000ff04097290 */ /* 0x000fd8000fffe1ff */
.L_x_6:
[----:B------:R-:W-:Y:S01]  /*0270*/  UIADD3 UR12, UPT, UPT, UR8, 0x1, URZ ;  /* 0x00000001080c7890 */ /* 0x000fe2000fffe0ff */
[----:B------:R-:W-:-:S03]  /*0280*/  HFMA2 R6, -RZ, RZ, 1.875, 0 ;  /* 0x3f800000ff067431 */ /* 0x000fc600000001ff */
[----:B------:R-:W-:-:S09]  /*0290*/  UISETP.NE.AND UP0, UPT, UR12, URZ, UPT ;  /* 0x000000ff0c00728c */ /* 0x000fd2000bf05270 */
[----:B------:R-:W-:Y:S05]  /*02a0*/  BRA.U !UP0, `(.L_x_2) ;  /* 0x0000000108687547 */ /* 0x000fea000b800000 */
[----:B------:R-:W-:Y:S02]  /*02b0*/  I2FP.F32.S32 R11, UR12 ;  /* 0x0000000c000b7c45 */ /* 0x000fe40008201400 */
[----:B------:R-:W-:Y:S02]  /*02c0*/  MOV R10, 0x391fcb8e ;  /* 0x391fcb8e000a7802 */ /* 0x000fe40000000f00 */
[-C--:B------:R-:W-:Y:S01]  /*02d0*/  FSETP.NAN.AND P2, PT, |R11|, |R11|.reuse, PT ;  /* 0x4000000b0b00720b */ /* 0x080fe20003f48200 */
[----:B------:R-:W-:-:S04]  /*02e0*/  FMUL R5, R0, R11 ;  /* 0x0000000b00057220 */ /* 0x000fc80000400000 */
[----:B------:R-:W1:Y:S01]  /*02f0*/  FRND R6, R5 ;  /* 0x0000000500067307 */ /* 0x000e620000201000 */
[----:B------:R-:W-:Y:S01]  /*0300*/  FFMA R7, R0, R11, -R5 ;  /* 0x0000000b00077223 */ /* 0x000fe20000000805 */
[----:B------:R-:W-:-:S03]  /*0310*/  FSETP.GT.AND P1, PT, |R5|, 152, PT ;  /* 0x431800000500780b */ /* 0x000fc60003f24200 */
[----:B------:R-:W-:-:S03]  /*0320*/  FFMA R8, R4, R11, R7 ;  /* 0x0000000b04087223 */ /* 0x000fc60000000007 */
[----:B------:R-:W2:Y:S01]  /*0330*/  F2I.NTZ R9, R5 ;  /* 0x0000000500097305 */ /* 0x000ea20000203100 */
[----:B-1----:R-:W-:Y:S01]  /*0340*/  FADD R7, R5, -R6 ;  /* 0x8000000605077221 */ /* 0x002fe20000000000 */
[----:B------:R-:W-:-:S03]  /*0350*/  FSETP.GT.AND P0, PT, R6, RZ, PT ;  /* 0x000000ff0600720b */ /* 0x000fc60003f04000 */
[----:B------:R-:W-:Y:S01]  /*0360*/  FADD R7, R7, R8 ;  /* 0x0000000807077221 */ /* 0x000fe20000000000 */
[----:B------:R-:W-:Y:S02]  /*0370*/  SEL R6, RZ, 0x83000000, P0 ;  /* 0x83000000ff067807 */ /* 0x000fe40000000000 */
[----:B------:R-:W-:Y:S01]  /*0380*/  FSETP.GEU.AND P0, PT, R5, RZ, PT ;  /* 0x000000ff0500720b */ /* 0x000fe20003f0e000 */
[----:B------:R-:W-:Y:S01]  /*0390*/  FFMA R8, R7, R10, 0.0013391353422775864601 ;  /* 0x3aaf85ed07087423 */ /* 0x000fe2000000000a */
[----:B--2---:R-:W-:-:S03]  /*03a0*/  LEA R9, R9, -R6, 0x17 ;  /* 0x8000000609097211 */ /* 0x004fc600078eb8ff */
[----:B------:R-:W-:-:S04]  /*03b0*/  FFMA R8, R7, R8, 0.0096188392490148544312 ;  /* 0x3c1d985607087423 */ /* 0x000fc80000000008 */
[----:B------:R-:W-:-:S04]  /*03c0*/  FFMA R8, R7, R8, 0.055503588169813156128 ;  /* 0x3d6357bb07087423 */ /* 0x000fc80000000008 */
[----:B------:R-:W-:-:S04]  /*03d0*/  FFMA R8, R7, R8, 0.24022644758224487305 ;  /* 0x3e75fdec07087423 */ /* 0x000fc80000000008 */
[C---:B------:R-:W-:Y:S01]  /*03e0*/  FFMA R10, R7.reuse, R8, 0.69314718246459960938 ;  /* 0x3f317218070a7423 */ /* 0x040fe20000000008 */
[----:B------:R-:W-:Y:S02]  /*03f0*/  IADD3 R8, PT, PT, R6, 0x7f000000, RZ ;  /* 0x7f00000006087810 */ /* 0x000fe40007ffe0ff */
[----:B------:R-:W-:Y:S01]  /*0400*/  FSEL R6, RZ, +INF , !P0 ;  /* 0x7f800000ff067808 */ /* 0x000fe20004000000 */
[----:B------:R-:W-:-:S04]  /*0410*/  FFMA R7, R7, R10, 1 ;  /* 0x3f80000007077423 */ /* 0x000fc8000000000a */
[----:B------:R-:W-:-:S04]  /*0420*/  FMUL R8, R8, R7 ;  /* 0x0000000708087220 */ /* 0x000fc80000400000 */
[----:B------:R-:W-:Y:S01]  /*0430*/  @!P1 FMUL R6, R9, R8 ;  /* 0x0000000809069220 */ /* 0x000fe20000400000 */
[----:B------:R-:W-:-:S07]  /*0440*/  @P2 FADD R6, R11, 2 ;  /* 0x400000000b062421 */ /* 0x000fce0000000000 */
.L_x_2:
[----:B0-----:R-:W-:Y:S01]  /*0450*/  FMUL R6, R3, R6 ;  /* 0x0000000603067220 */ /* 0x001fe20000400000 */
[----:B------:R-:W-:Y:S01]  /*0460*/  UIADD3 UR13, UPT, UPT, UR8, -0x2, URZ ;  /* 0xfffffffe080d7890 */ /* 0x000fe2000fffe0ff */
[----:B------:R-:W-:-:S03]  /*0470*/  MOV R8, 0x3f800000 ;  /* 0x3f80000000087802 */ /* 0x000fc60000000f00 */
[----:B------:R-:W-:Y:S01]  /*0480*/  UISETP.NE.AND UP0, UPT, UR13, -0x2, UPT ;  /* 0xfffffffe0d00788c */ /* 0x000fe2000bf05270 */
[----:B------:R-:W0:Y:S08]  /*0490*/  F2F.F64.F32 R6, R6 ;  /* 0x0000000600067310 */ /* 0x000e300000201800 */
        /* <DEDUP_REMOVED lines=27> */
.L_x_3:
[----:B------:R-:W-:Y:S01]  /*0650*/  FMUL R8, R3, R8 ;  /* 0x0000000803087220 */ /* 0x000fe20000400000 */
[----:B------:R-:W-:Y:S01]  /*0660*/  UISETP.NE.AND UP0, UPT, UR8, 0x1, UPT ;  /* 0x000000010800788c */ /* 0x000fe2000bf05270 */
[----:B------:R-:W-:-:S04]  /*0670*/  HFMA2 R10, -RZ, RZ, 1.875, 0 ;  /* 0x3f800000ff0a7431 */ /* 0x000fc800000001ff */
[----:B------:R-:W1:Y:S04]  /*0680*/  F2F.F64.F32 R8, R8 ;  /* 0x0000000800087310 */ /* 0x000e680000201800 */
[----:B------:R-:W-:Y:S05]  /*0690*/  BRA.U !UP0, `(.L_x_4) ;  /* 0x00000001086c7547 */ /* 0x000fea000b800000 */
[----:B------:R-:W-:Y:S01]  /*06a0*/  UIADD3 UR12, UPT, UPT, UR8, -0x1, URZ ;  /* 0xffffffff080c7890 */ /* 0x000fe2000fffe0ff */
[----:B------:R-:W-:-:S05]  /*06b0*/  MOV R16, 0x391fcb8e ;  /* 0x391fcb8e00107802 */ /* 0x000fca0000000f00 */
[----:B------:R-:W-:-:S04]  /*06c0*/  I2FP.F32.S32 R17, UR12 ;  /* 0x0000000c00117c45 */ /* 0x000fc80008201400 */
[-C--:B------:R-:W-:Y:S01]  /*06d0*/  FSETP.NAN.AND P2, PT, |R17|, |R17|.reuse, PT ;  /* 0x400000111100720b */ /* 0x080fe20003f48200 */
[----:B------:R-:W-:-:S04]  /*06e0*/  FMUL R5, R0, R17 ;  /* 0x0000001100057220 */ /* 0x000fc80000400000 */
[----:B------:R-:W2:Y:S01]  /*06f0*/  FRND R10, R5 ;  /* 0x00000005000a7307 */ /* 0x000ea20000201000 */
[----:B------:R-:W-:Y:S01]  /*0700*/  FFMA R11, R0, R17, -R5 ;  /* 0x00000011000b7223 */ /* 0x000fe20000000805 */
[----:B------:R-:W-:-:S03]  /*0710*/  FSETP.GT.AND P1, PT, |R5|, 152, PT ;  /* 0x431800000500780b */ /* 0x000fc60003f24200 */
[----:B------:R-:W-:-:S03]  /*0720*/  FFMA R12, R4, R17, R11 ;  /* 0x00000011040c7223 */ /* 0x000fc6000000000b */
[----:B------:R-:W3:Y:S01]  /*0730*/  F2I.NTZ R13, R5 ;  /* 0x00000005000d7305 */ /* 0x000ee20000203100 */
[----:B--2---:R-:W-:Y:S01]  /*0740*/  FADD R11, R5, -R10 ;  /* 0x8000000a050b7221 */ /* 0x004fe20000000000 */
[----:B------:R-:W-:-:S03]  /*0750*/  FSETP.GT.AND P0, PT, R10, RZ, PT ;  /* 0x000000ff0a00720b */ /* 0x000fc60003f04000 */
[----:B------:R-:W-:Y:S01]  /*0760*/  FADD R11, R11, R12 ;  /* 0x0000000c0b0b7221 */ /* 0x000fe20000000000 */
[----:B------:R-:W-:Y:S02]  /*0770*/  SEL R10, RZ, 0x83000000, P0 ;  /* 0x83000000ff0a7807 */ /* 0x000fe40000000000 */
[----:B------:R-:W-:Y:S01]  /*0780*/  FSETP.GEU.AND P0, PT, R5, RZ, PT ;  /* 0x000000ff0500720b */ /* 0x000fe20003f0e000 */
[----:B------:R-:W-:Y:S01]  /*0790*/  FFMA R12, R11, R16, 0.0013391353422775864601 ;  /* 0x3aaf85ed0b0c7423 */ /* 0x000fe20000000010 */
[----:B---3--:R-:W-:-:S03]  /*07a0*/  LEA R13, R13, -R10, 0x17 ;  /* 0x8000000a0d0d7211 */ /* 0x008fc600078eb8ff */
        /* <DEDUP_REMOVED lines=10> */
.L_x_4:
[----:B------:R-:W-:Y:S01]  /*0850*/  FMUL R10, R3, R10 ;  /* 0x0000000a030a7220 */ /* 0x000fe20000400000 */
[----:B0-----:R-:W-:Y:S01]  /*0860*/  DADD R6, R6, R14 ;  /* 0x0000000006067229 */ /* 0x001fe2000000000e */
[----:B------:R-:W-:Y:S02]  /*0870*/  UISETP.NE.AND UP0, UPT, UR7, -0x2, UPT ;  /* 0xfffffffe0700788c */ /* 0x000fe4000bf05270 */
[----:B------:R-:W0:Y:S05]  /*0880*/  F2F.F64.F32 R14, R10 ;  /* 0x0000000a000e7310 */ /* 0x000e2a0000201800 */
[----:B-1----:R-:W-:-:S08]  /*0890*/  DADD R6, R6, R8 ;  /* 0x0000000006067229 */ /* 0x002fd00000000008 */
[----:B0-----:R-:W-:Y:S01]  /*08a0*/  DADD R14, R6, R14 ;  /* 0x00000000060e7229 */ /* 0x001fe2000000000e */
[----:B------:R-:W-:Y:S01]  /*08b0*/  MOV R6, 0x3f800000 ;  /* 0x3f80000000067802 */ /* 0x000fe20000000f00 */
[----:B------:R-:W-:Y:S09]  /*08c0*/  BRA.U !UP0, `(.L_x_5) ;  /* 0x0000000108687547 */ /* 0x000ff2000b800000 */
[----:B------:R-:W-:Y:S02]  /*08d0*/  I2FP.F32.S32 R11, UR13 ;  /* 0x0000000d000b7c45 */ /* 0x000fe40008201400 */
[----:B------:R-:W-:Y:S02]  /*08e0*/  MOV R10, 0x391fcb8e ;  /* 0x391fcb8e000a7802 */ /* 0x000fe40000000f00 */
[-C--:B------:R-:W-:Y:S01]  /*08f0*/  FSETP.NAN.AND P2, PT, |R11|, |R11|.reuse, PT ;  /* 0x4000000b0b00720b */ /* 0x080fe20003f48200 */
[----:B------:R-:W-:-:S04]  /*0900*/  FMUL R5, R0, R11 ;  /* 0x0000000b00057220 */ /* 0x000fc80000400000 */
[----:B------:R-:W0:Y:S01]  /*0910*/  FRND R6, R5 ;  /* 0x0000000500067307 */ /* 0x000e220000201000 */
[----:B------:R-:W-:Y:S01]  /*0920*/  FFMA R7, R0, R11, -R5 ;  /* 0x0000000b00077223 */ /* 0x000fe20000000805 */
[----:B------:R-:W-:-:S03]  /*0930*/  FSETP.GT.AND P1, PT, |R5|, 152, PT ;  /* 0x431800000500780b */ /* 0x000fc60003f24200 */
[----:B------:R-:W-:-:S03]  /*0940*/  FFMA R8, R4, R11, R7 ;  /* 0x0000000b04087223 */ /* 0x000fc60000000007 */
[----:B------:R-:W1:Y:S01]  /*0950*/  F2I.NTZ R9, R5 ;  /* 0x0000000500097305 */ /* 0x000e620000203100 */
[----:B0-----:R-:W-:Y:S01]  /*0960*/  FADD R7, R5, -R6 ;  /* 0x8000000605077221 */ /* 0x001fe20000000000 */
[----:B------:R-:W-:-:S03]  /*0970*/  FSETP.GT.AND P0, PT, R6, RZ, PT ;  /* 0x000000ff0600720b */ /* 0x000fc60003f04000 */
[----:B------:R-:W-:Y:S01]  /*0980*/  FADD R7, R7, R8 ;  /* 0x0000000807077221 */ /* 0x000fe20000000000 */
[----:B------:R-:W-:Y:S02]  /*0990*/  SEL R6, RZ, 0x83000000, P0 ;  /* 0x83000000ff067807 */ /* 0x000fe40000000000 */
[----:B------:R-:W-:Y:S01]  /*09a0*/  FSETP.GEU.AND P0, PT, R5, RZ, PT ;  /* 0x000000ff0500720b */ /* 0x000fe20003f0e000 */
[----:B------:R-:W-:Y:S01]  /*09b0*/  FFMA R8, R7, R10, 0.0013391353422775864601 ;  /* 0x3aaf85ed07087423 */ /* 0x000fe2000000000a */
[----:B-1----:R-:W-:-:S03]  /*09c0*/  LEA R9, R9, -R6, 0x17 ;  /* 0x8000000609097211 */ /* 0x002fc600078eb8ff */
        /* <DEDUP_REMOVED lines=10> */
.L_x_5:
[----:B------:R-:W-:Y:S01]  /*0a70*/  FMUL R6, R3, R6 ;  /* 0x0000000603067220 */ /* 0x000fe20000400000 */
[----:B------:R-:W-:Y:S02]  /*0a80*/  UIADD3 UR9, UPT, UPT, UR9, 0x4, URZ ;  /* 0x0000000409097890 */ /* 0x000fe4000fffe0ff */
[----:B------:R-:W-:Y:S02]  /*0a90*/  UIADD3 UR7, UPT, UPT, UR7, 0x4, URZ ;  /* 0x0000000407077890 */ /* 0x000fe4000fffe0ff */
[----:B------:R-:W-:Y:S01]  /*0aa0*/  UISETP.NE.AND UP0, UPT, UR9, URZ, UPT ;  /* 0x000000ff0900728c */ /* 0x000fe2000bf05270 */
[----:B------:R-:W0:Y:S01]  /*0ab0*/  F2F.F64.F32 R6, R6 ;  /* 0x0000000600067310 */ /* 0x000e220000201800 */
[----:B------:R-:W-:Y:S01]  /*0ac0*/  UIADD3 UR8, UPT, UPT, UR8, -0x4, URZ ;  /* 0xfffffffc08087890 */ /* 0x000fe2000fffe0ff */
[----:B0-----:R-:W-:-:S06]  /*0ad0*/  DADD R14, R14, R6 ;  /* 0x000000000e0e7229 */ /* 0x001fcc0000000006 */
[----:B------:R-:W-:Y:S05]  /*0ae0*/  BRA.U UP0, `(.L_x_6) ;  /* 0xfffffff500e07547 */ /* 0x000fea000b83ffff */
.L_x_1:
[----:B------:R-:W-:-:S09]  /*0af0*/  UISETP.NE.AND UP0, UPT, UR6, URZ, UPT ;  /* 0x000000ff0600728c */ /* 0x000fd2000bf05270 */
[----:B------:R-:W-:Y:S05]  /*0b00*/  BRA.U !UP0, `(.L_x_0) ;  /* 0x0000000108987547 */ /* 0x000fea000b800000 */
[----:B------:R-:W-:Y:S02]  /*0b10*/  UIADD3 UR4, UPT, UPT, UR5, -UR4, URZ ;  /* 0x8000000405047290 */ /* 0x000fe4000fffe0ff */
[----:B------:R-:W-:-:S12]  /*0b20*/  UIADD3 UR6, UPT, UPT, -UR6, URZ, URZ ;  /* 0x000000ff06067290 */ /* 0x000fd8000fffe1ff */
.L_x_8:
[----:B------:R-:W-:Y:S01]  /*0b30*/  UISETP.NE.AND UP0, UPT, UR4, 0x1, UPT ;  /* 0x000000010400788c */ /* 0x000fe2000bf05270 */
[----:B------:R-:W-:Y:S01]  /*0b40*/  MOV R6, 0x3f800000 ;  /* 0x3f80000000067802 */ /* 0x000fe20000000f00 */
[----:B------:R-:W-:-:S07]  /*0b50*/  UIADD3 UR4, UPT, UPT, UR4, -0x1, URZ ;  /* 0xffffffff04047890 */ /* 0x000fce000fffe0ff */
[----:B------:R-:W-:Y:S05]  /*0b60*/  BRA.U !UP0, `(.L_x_7) ;  /* 0x0000000108687547 */ /* 0x000fea000b800000 */
[----:B------:R-:W-:Y:S01]  /*0b70*/  I2FP.F32.S32 R11, UR4 ;  /* 0x00000004000b7c45 */ /* 0x000fe20008201400 */
[----:B------:R-:W-:-:S03]  /*0b80*/  HFMA2 R10, -RZ, RZ, 0.64013671875, -15.109375 ;  /* 0x391fcb8eff0a7431 */ /* 0x000fc600000001ff */
        /* <DEDUP_REMOVED lines=24> */
.L_x_7:
[----:B0-----:R-:W-:Y:S01]  /*0d10*/  FMUL R6, R3, R6 ;  /* 0x0000000603067220 */ /* 0x001fe20000400000 */
[----:B------:R-:W-:-:S04]  /*0d20*/  UIADD3 UR6, UPT, UPT, UR6, 0x1, URZ ;  /* 0x0000000106067890 */ /* 0x000fc8000fffe0ff */
[----:B------:R-:W-:Y:S01]  /*0d30*/  UISETP.NE.AND UP0, UPT, UR6, URZ, UPT ;  /* 0x000000ff0600728c */ /* 0x000fe2000bf05270 */
[----:B------:R-:W0:Y:S02]  /*0d40*/  F2F.F64.F32 R6, R6 ;  /* 0x0000000600067310 */ /* 0x000e240000201800 */
[----:B0-----:R-:W-:-:S06]  /*0d50*/  DADD R14, R6, R14 ;  /* 0x00000000060e7229 */ /* 0x001fcc000000000e */
[----:B------:R-:W-:Y:S05]  /*0d60*/  BRA.U UP0, `(.L_x_8) ;  /* 0xfffffffd00707547 */ /* 0x000fea000b83ffff */
.L_x_0:
[----:B------:R-:W1:Y:S01]  /*0d70*/  LDCU UR4, c[0x0][0x390] ;  /* 0x00007200ff0477ac */ /* 0x000e620008000800 */
[----:B------:R-:W-:Y:S01]  /*0d80*/  CS2R R6, SRZ ;  /* 0x0000000000067805 */ /* 0x000fe2000001ff00 */
[----:B-1----:R-:W-:-:S04]  /*0d90*/  ULEA.HI UR4, UR4, UR4, URZ, 0x1 ;  /* 0x0000000404047291 */ /* 0x002fc8000f8f08ff */
[----:B------:R-:W-:-:S04]  /*0da0*/  USHF.R.S32.HI UR4, URZ, 0x1, UR4 ;  /* 0x00000001ff047899 */ /* 0x000fc80008011404 */
[----:B------:R-:W-:-:S09]  /*0db0*/  UISETP.GE.AND UP0, UPT, UR5, UR4, UPT ;  /* 0x000000040500728c */ /* 0x000fd2000bf06270 */
[----:B------:R-:W-:Y:S05]  /*0dc0*/  BRA.U UP0, `(.L_x_9) ;  /* 0x0000000d000c7547 */ /* 0x000fea000b800000 */
[----:B0-----:R-:W2:Y:S01]  /*0dd0*/  LDG.E.S8 R3, desc[UR10][R30.64] ;  /* 0x0000000a1e037981 */ /* 0x001ea2000c1e1300 */
[----:B------:R-:W-:Y:S01]  /*0de0*/  FFMA R0, RZ, 1.4426950216293334961, RZ ;  /* 0x3fb8aa3bff007823 */ /* 0x000fe200000000ff */
[----:B------:R-:W-:Y:S01]  /*0df0*/  UIADD3 UR6, UPT, UPT, -UR5, UR4, URZ ;  /* 0x0000000405067290 */ /* 0x000fe2000fffe1ff */
[----:B------:R-:W-:Y:S01]  /*0e00*/  CS2R R6, SRZ ;  /* 0x0000000000067805 */ /* 0x000fe2000001ff00 */
[----:B------:R-:W-:Y:S01]  /*0e10*/  UMOV UR8, UR5 ;  /* 0x0000000500087c82 */ /* 0x000fe20008000000 */
[----:B------:R-:W-:Y:S01]  /*0e20*/  FADD R0, RZ, R0 ;  /* 0x00000000ff007221 */ /* 0x000fe20000000000 */
[----:B------:R-:W-:-:S03]  /*0e30*/  ULOP3.LUT UP0, UR7, UR6, 0x3, URZ, 0xc0, !UPT ;  /* 0x0000000306077892 */ /* 0x000fc6000f80c0ff */
[----:B------:R-:W-:-:S04]  /*0e40*/  FFMA R0, RZ, RZ, R0 ;  /* 0x000000ffff007223 */ /* 0x000fc80000000000 */
[----:B------:R-:W-:-:S04]  /*0e50*/  FFMA R4, RZ, RZ, R0 ;  /* 0x000000ffff047223 */ /* 0x000fc80000000000 */
[----:B------:R-:W-:-:S04]  /*0e60*/  FADD R0, R4, 1 ;  /* 0x3f80000004007421 */ /* 0x000fc80000000000 */
[----:B------:R-:W-:-:S04]  /*0e70*/  FADD R5, R0, -1 ;  /* 0xbf80000000057421 */ /* 0x000fc80000000000 */
[----:B------:R-:W-:Y:S01]  /*0e80*/  FADD R4, R4, -R5 ;  /* 0x8000000504047221 */ /* 0x000fe20000000000 */
[----:B--2---:R-:W0:Y:S01]  /*0e90*/  I2F.S16 R3, R3 ;  /* 0x0000000300037306 */ /* 0x004e220000101400 */
[----:B------:R-:W-:Y:S05]  /*0ea0*/  BRA.U !UP0, `(.L_x_10) ;  /* 0x0000000108a47547 */ /* 0x000fea000b800000 */
[----:B------:R-:W-:Y:S01]  /*0eb0*/  CS2R R6, SRZ ;  /* 0x0000000000067805 */ /* 0x000fe2000001ff00 */
[----:B------:R-:W-:Y:S02]  /*0ec0*/  UIADD3 UR9, UPT, UPT, UR5, 0x1, URZ ;  /* 0x0000000105097890 */ /* 0x000fe4000fffe0ff */
[----:B------:R-:W-:-:S12]  /*0ed0*/  UIADD3 UR7, UPT, UPT, -UR7, URZ, URZ ;  /* 0x000000ff07077290 */ /* 0x000fd8000fffe1ff */
.L_x_12:
[----:B------:R-:W-:Y:S01]  /*0ee0*/  UISETP.NE.AND UP0, UPT, UR6, 0x1, UPT ;  /* 0x000000010600788c */ /* 0x000fe2000bf05270 */
[----:B------:R-:W-:Y:S01]  /*0ef0*/  HFMA2 R8, -RZ, RZ, 1.875, 0 ;  /* 0x3f800000ff087431 */ /* 0x000fe200000001ff */
[----:B------:R-:W-:-:S07]  /*0f00*/  UIADD3 UR6, UPT, UPT, UR6, -0x1, URZ ;  /* 0xffffffff06067890 */ /* 0x000fce000fffe0ff */
        /* <DEDUP_REMOVED lines=27> */
.L_x_11:
[----:B0-----:R-:W-:Y:S01]  /*10c0*/  FMUL R8, R3, R8 ;  /* 0x0000000803087220 */ /* 0x001fe20000400000 */
[----:B------:R-:W-:Y:S01]  /*10d0*/  UIADD3 UR7, UPT, UPT, UR7, 0x1, URZ ;  /* 0x0000000107077890 */ /* 0x000fe2000fffe0ff */
[----:B------:R-:W-:-:S03]  /*10e0*/  UMOV UR8, UR9 ;  /* 0x0000000900087c82 */ /* 0x000fc60008000000 */
[----:B------:R-:W-:Y:S01]  /*10f0*/  UISETP.NE.AND UP0, UPT, UR7, URZ, UPT ;  /* 0x000000ff0700728c */ /* 0x000fe2000bf05270 */
[----:B------:R-:W0:Y:S01]  /*1100*/  F2F.F64.F32 R8, R8 ;  /* 0x0000000800087310 */ /* 0x000e220000201800 */
[----:B------:R-:W-:Y:S01]  /*1110*/  UIADD3 UR9, UPT, UPT, UR8, 0x1, URZ ;  /* 0x0000000108097890 */ /* 0x000fe2000fffe0ff */
[----:B0-----:R-:W-:-:S06]  /*1120*/  DADD R6, R8, R6 ;  /* 0x0000000008067229 */ /* 0x001fcc0000000006 */
[----:B------:R-:W-:Y:S05]  /*1130*/  BRA.U UP0, `(.L_x_12) ;  /* 0xfffffffd00687547 */ /* 0x000fea000b83ffff */
.L_x_10:
[----:B------:R-:W-:-:S04]  /*1140*/  UIADD3 UR6, UPT, UPT, UR5, -UR4, URZ ;  /* 0x8000000405067290 */ /* 0x000fc8000fffe0ff */
[----:B------:R-:W-:-:S09]  /*1150*/  UISETP.GT.U32.AND UP0, UPT, UR6, -0x4, UPT ;  /* 0xfffffffc0600788c */ /* 0x000fd2000bf04070 */
[----:B------:R-:W-:Y:S05]  /*1160*/  BRA.U UP0, `(.L_x_9) ;  /* 0x0000000900247547 */ /* 0x000fea000b800000 */
[----:B------:R-:W-:Y:S02]  /*1170*/  UIADD3 UR6, UPT, UPT, UR8, 0x2, -UR4 ;  /* 0x0000000208067890 */ /* 0x000fe4000fffe804 */
[----:B------:R-:W-:-:S12]  /*1180*/  UIADD3 UR7, UPT, UPT, UR4, -0x2, -UR8 ;  /* 0xfffffffe04077890 */ /* 0x000fd8000fffe808 */
.L_x_17:
[----:B------:R-:W-:Y:S01]  /*1190*/  UIADD3 UR8, UPT, UPT, UR7, 0x1, URZ ;  /* 0x0000000107087890 */ /* 0x000fe2000fffe0ff */
[----:B------:R-:W-:-:S03]  /*11a0*/  MOV R8, 0x3f800000 ;  /* 0x3f80000000087802 */ /* 0x000fc60000000f00 */
[----:B------:R-:W-:-:S09]  /*11b0*/  UISETP.NE.AND UP0, UPT, UR8, URZ, UPT ;  /* 0x000000ff0800728c */ /* 0x000fd2000bf05270 */
        /* <DEDUP_REMOVED lines=27> */
.L_x_13:
        /* <DEDUP_REMOVED lines=32> */
.L_x_14:
        /* <DEDUP_REMOVED lines=32> */
.L_x_15:
        /* <DEDUP_REMOVED lines=34> */
.L_x_16:
[----:B------:R-:W-:Y:S01]  /*1990*/  FMUL R8, R3, R8 ;  /* 0x0000000803087220 */ /* 0x000fe20000400000 */
[----:B------:R-:W-:Y:S02]  /*19a0*/  UIADD3 UR7, UPT, UPT, UR7, -0x4, URZ ;  /* 0xfffffffc07077890 */ /* 0x000fe4000fffe0ff */
[----:B------:R-:W-:Y:S02]  /*19b0*/  UIADD3 UR6, UPT, UPT, UR6, 0x4, URZ ;  /* 0x0000000406067890 */ /* 0x000fe4000fffe0ff */
[----:B------:R-:W-:Y:S01]  /*19c0*/  UISETP.NE.AND UP0, UPT, UR7, -0x2, UPT ;  /* 0xfffffffe0700788c */ /* 0x000fe2000bf05270 */
[----:B------:R-:W0:Y:S02]  /*19d0*/  F2F.F64.F32 R8, R8 ;  /* 0x0000000800087310 */ /* 0x000e240000201800 */
[----:B0-----:R-:W-:-:S06]  /*19e0*/  DADD R6, R6, R8 ;  /* 0x0000000006067229 */ /* 0x001fcc0000000008 */
[----:B------:R-:W-:Y:S05]  /*19f0*/  BRA.U UP0, `(.L_x_17) ;  /* 0xfffffff500e47547 */ /* 0x000fea000b83ffff */
.L_x_9:
[----:B------:R-:W1:Y:S01]  /*1a00*/  LDCU.64 UR6, c[0x0][0x398] ;  /* 0x00007300ff0677ac */ /* 0x000e620008000a00 */
[----:B------:R-:W-:Y:S01]  /*1a10*/  MOV R4, 0x1 ;  /* 0x0000000100047802 */ /* 0x000fe20000000f00 */
[----:B------:R-:W-:-:S04]  /*1a20*/  FFMA R0, RZ, 1.4426950216293334961, RZ ;  /* 0x3fb8aa3bff007823 */ /* 0x000fc800000000ff */
[----:B------:R-:W-:-:S04]  /*1a30*/  FADD R0, RZ, R0 ;  /* 0x00000000ff007221 */ /* 0x000fc80000000000 */
[----:B------:R-:W-:-:S04]  /*1a40*/  FFMA R0, RZ, RZ, R0 ;  /* 0x000000ffff007223 */ /* 0x000fc80000000000 */
[----:B------:R-:W-:Y:S01]  /*1a50*/  FFMA R0, RZ, RZ, R0 ;  /* 0x000000ffff007223 */ /* 0x000fe20000000000 */
[----:B-1----:R-:W1:Y:S01]  /*1a60*/  I2F.F64 R12, UR6 ;  /* 0x00000006000c7d12 */ /* 0x002e620008201c00 */
[----:B------:R-:W-:Y:S02]  /*1a70*/  UIADD3 UR5, UPT, UPT, UR5, -UR7, URZ ;  /* 0x8000000705057290 */ /* 0x000fe4000fffe0ff */
[----:B0-----:R-:W-:Y:S02]  /*1a80*/  FADD R3, R0, 1 ;  /* 0x3f80000000037421 */ /* 0x001fe40000000000 */
[----:B------:R-:W-:Y:S02]  /*1a90*/  UISETP.NE.AND UP0, UPT, UR5, URZ, UPT ;  /* 0x000000ff0500728c */ /* 0x000fe4000bf05270 */
[----:B------:R-:W-:Y:S01]  /*1aa0*/  FADD R17, R3, -1 ;  /* 0xbf80000003117421 */ /* 0x000fe20000000000 */
[----:B-1----:R-:W0:Y:S02]  /*1ab0*/  MUFU.RCP64H R5, R13 ;  /* 0x0000000d00057308 */ /* 0x002e240000001800 */
[----:B0-----:R-:W-:-:S08]  /*1ac0*/  DFMA R8, -R12, R4, 1 ;  /* 0x3ff000000c08742b */ /* 0x001fd00000000104 */
[----:B------:R-:W-:-:S08]  /*1ad0*/  DFMA R8, R8, R8, R8 ;  /* 0x000000080808722b */ /* 0x000fd00000000008 */
[----:B------:R-:W-:-:S08]  /*1ae0*/  DFMA R8, R4, R8, R4 ;  /* 0x000000080408722b */ /* 0x000fd00000000004 */
[----:B------:R-:W-:-:S08]  /*1af0*/  DFMA R4, -R12, R8, 1 ;  /* 0x3ff000000c04742b */ /* 0x000fd00000000108 */
[----:B------:R-:W-:-:S08]  /*1b00*/  DFMA R4, R8, R4, R8 ;  /* 0x000000040804722b */ /* 0x000fd00000000008 */
[----:B------:R-:W-:-:S08]  /*1b10*/  DMUL R8, R4, R6 ;  /* 0x0000000604087228 */ /* 0x000fd00000000000 */
[----:B------:R-:W-:-:S08]  /*1b20*/  DFMA R10, -R12, R8, R6 ;  /* 0x000000080c0a722b */ /* 0x000fd00000000106 */
[----:B------:R-:W-:Y:S01]  /*1b30*/  DFMA R8, R4, R10, R8 ;  /* 0x0000000a0408722b */ /* 0x000fe20000000008 */
[----:B------:R-:W-:Y:S01]  /*1b40*/  FADD R4, R0, -R17 ;  /* 0x8000001100047221 */ /* 0x000fe20000000000 */
[----:B------:R-:W-:Y:S01]  /*1b50*/  MOV R5, 0x3f800000 ;  /* 0x3f80000000057802 */ /* 0x000fe20000000f00 */
[----:B------:R-:W-:Y:S08]  /*1b60*/  BRA.U !UP0, `(.L_x_18) ;  /* 0x0000000108687547 */ /* 0x000ff0000b800000 */
[----:B------:R-:W-:Y:S02]  /*1b70*/  I2FP.F32.S32 R0, UR5 ;  /* 0x0000000500007c45 */ /* 0x000fe40008201400 */
[----:B------:R-:W-:Y:S02]  /*1b80*/  MOV R18, 0x391fcb8e ;  /* 0x391fcb8e00127802 */ /* 0x000fe40000000f00 */
[-C--:B------:R-:W-:Y:S01]  /*1b90*/  FSETP.NAN.AND P2, PT, |R0|, |R0|.reuse, PT ;  /* 0x400000000000720b */ /* 0x080fe20003f48200 */
[----:B------:R-:W-:-:S04]  /*1ba0*/  FMUL R10, R3, R0 ;  /* 0x00000000030a7220 */ /* 0x000fc80000400000 */
[----:B------:R-:W0:Y:S01]  /*1bb0*/  FRND R5, R10 ;  /* 0x0000000a00057307 */ /* 0x000e220000201000 */
[----:B------:R-:W-:Y:S01]  /*1bc0*/  FFMA R11, R3, R0, -R10 ;  /* 0x00000000030b7223 */ /* 0x000fe2000000080a */
[----:B------:R-:W-:-:S03]  /*1bd0*/  FSETP.GT.AND P1, PT, |R10|, 152, PT ;  /* 0x431800000a00780b */ /* 0x000fc60003f24200 */
[----:B------:R-:W-:Y:S01]  /*1be0*/  FFMA R16, R4, R0, R11 ;  /* 0x0000000004107223 */ /* 0x000fe2000000000b */
[----:B0-----:R-:W-:Y:S01]  /*1bf0*/  FADD R11, R10, -R5 ;  /* 0x800000050a0b7221 */ /* 0x001fe20000000000 */
[----:B------:R-:W-:-:S03]  /*1c00*/  FSETP.GT.AND P0, PT, R5, RZ, PT ;  /* 0x000000ff0500720b */ /* 0x000fc60003f04000 */
[----:B------:R-:W-:Y:S01]  /*1c10*/  FADD R11, R11, R16 ;  /* 0x000000100b0b7221 */ /* 0x000fe20000000000 */
[----:B------:R-:W-:Y:S02]  /*1c20*/  SEL R5, RZ, 0x83000000, P0 ;  /* 0x83000000ff057807 */ /* 0x000fe40000000000 */
[----:B------:R-:W-:Y:S01]  /*1c30*/  FSETP.GEU.AND P0, PT, R10, RZ, PT ;  /* 0x000000ff0a00720b */ /* 0x000fe20003f0e000 */
[----:B------:R-:W-:Y:S01]  /*1c40*/  FFMA R16, R11, R18, 0.0013391353422775864601 ;  /* 0x3aaf85ed0b107423 */ /* 0x000fe20000000012 */
[----:B------:R-:W-:-:S03]  /*1c50*/  IADD3 R17, PT, PT, R5, 0x7f000000, RZ ;  /* 0x7f00000005117810 */ /* 0x000fc60007ffe0ff */
[C---:B------:R-:W-:Y:S02]  /*1c60*/  FFMA R18, R11.reuse, R16, 0.0096188392490148544312 ;  /* 0x3c1d98560b127423 */ /* 0x040fe40000000010 */
[----:B------:R-:W0:Y:S02]  /*1c70*/  F2I.NTZ R16, R10 ;  /* 0x0000000a00107305 */ /* 0x000e240000203100 */
[----:B------:R-:W-:-:S04]  /*1c80*/  FFMA R18, R11, R18, 0.055503588169813156128 ;  /* 0x3d6357bb0b127423 */ /* 0x000fc80000000012 */
[----:B------:R-:W-:-:S04]  /*1c90*/  FFMA R18, R11, R18, 0.24022644758224487305 ;  /* 0x3e75fdec0b127423 */ /* 0x000fc80000000012 */
[----:B------:R-:W-:-:S04]  /*1ca0*/  FFMA R18, R11, R18, 0.69314718246459960938 ;  /* 0x3f3172180b127423 */ /* 0x000fc80000000012 */
[----:B------:R-:W-:Y:S01]  /*1cb0*/  FFMA R18, R11, R18, 1 ;  /* 0x3f8000000b127423 */ /* 0x000fe20000000012 */
[----:B0-----:R-:W-:Y:S02]  /*1cc0*/  LEA R16, R16, -R5, 0x17 ;  /* 0x8000000510107211 */ /* 0x001fe400078eb8ff */
[----:B------:R-:W-:Y:S01]  /*1cd0*/  FSEL R5, RZ, +INF , !P0 ;  /* 0x7f800000ff057808 */ /* 0x000fe20004000000 */
[----:B------:R-:W-:-:S04]  /*1ce0*/  FMUL R17, R17, R18 ;  /* 0x0000001211117220 */ /* 0x000fc80000400000 */
[----:B------:R-:W-:Y:S01]  /*1cf0*/  @!P1 FMUL R5, R16, R17 ;  /* 0x0000001110059220 */ /* 0x000fe20000400000 */
[----:B------:R-:W-:-:S07]  /*1d00*/  @P2 FADD R5, R0, 2 ;  /* 0x4000000000052421 */ /* 0x000fce0000000000 */
.L_x_18:
[----:B------:R-:W-:Y:S01]  /*1d10*/  FFMA R0, RZ, R13, R9 ;  /* 0x0000000dff007223 */ /* 0x000fe20000000009 */
[----:B------:R-:W-:Y:S01]  /*1d20*/  FMUL R5, R5, 0.5 ;  /* 0x3f00000005057820 */ /* 0x000fe20000400000 */
[----:B------:R-:W-:Y:S01]  /*1d30*/  FSETP.GEU.AND P1, PT, |R7|, 6.5827683646048100446e-37, PT ;  /* 0x036000000700780b */ /* 0x000fe20003f2e200 */
[----:B------:R-:W-:Y:S02]  /*1d40*/  BSSY.RECONVERGENT B0, `(.L_x_19) ;  /* 0x000000c000007945 */ /* 0x000fe40003800200 */
[----:B------:R-:W-:Y:S01]  /*1d50*/  FSETP.GT.AND P0, PT, |R0|, 1.469367938527859385e-39, PT ;  /* 0x001000000000780b */ /* 0x000fe20003f04200 */
[----:B------:R0:W1:-:S12]  /*1d60*/  F2F.F64.F32 R10, R5 ;  /* 0x00000005000a7310 */ /* 0x0000580000201800 */
[----:B0-----:R-:W-:Y:S05]  /*1d70*/  @P0 BRA P1, `(.L_x_20) ;  /* 0x0000000000200947 */ /* 0x001fea0000800000 */
[----:B------:R-:W-:Y:S02]  /*1d80*/  MOV R16, R6 ;  /* 0x0000000600107202 */ /* 0x000fe40000000f00 */
[----:B------:R-:W-:Y:S02]  /*1d90*/  MOV R17, R7 ;  /* 0x0000000700117202 */ /* 0x000fe40000000f00 */
[----:B------:R-:W-:Y:S02]  /*1da0*/  MOV R20, R12 ;  /* 0x0000000c00147202 */ /* 0x000fe40000000f00 */
[----:B------:R-:W-:Y:S02]  /*1db0*/  MOV R21, R13 ;  /* 0x0000000d00157202 */ /* 0x000fe40000000f00 */
[----:B------:R-:W-:-:S07]  /*1dc0*/  MOV R0, 0x1de0 ;  /* 0x00001de000007802 */ /* 0x000fce0000000f00 */
[----:B-1----:R-:W-:Y:S05]  /*1dd0*/  CALL.REL.NOINC `($__internal_0_$__cuda_sm20_div_rn_f64_full) ;  /* 0x0000003400cc7944 */ /* 0x002fea0003c00000 */
[----:B------:R-:W-:Y:S02]  /*1de0*/  MOV R8, R24 ;  /* 0x0000001800087202 */ /* 0x000fe40000000f00 */
[----:B------:R-:W-:-:S07]  /*1df0*/  MOV R9, R25 ;  /* 0x0000001900097202 */ /* 0x000fce0000000f00 */
.L_x_20:
[----:B------:R-:W-:Y:S05]  /*1e00*/  BSYNC.RECONVERGENT B0 ;  /* 0x0000000000007941 */ /* 0x000fea0003800200 */
.L_x_19:
[----:B------:R-:W0:Y:S01]  /*1e10*/  LDCU UR5, c[0x0][0x390] ;  /* 0x00007200ff0577ac */ /* 0x000e220008000800 */
[----:B-1----:R-:W-:Y:S01]  /*1e20*/  DADD R8, -R10, R8 ;  /* 0x000000000a087229 */ /* 0x002fe20000000108 */
[----:B0-----:R-:W-:-:S04]  /*1e30*/  UIADD3 UR6, UPT, UPT, UR5, -0x10, URZ ;  /* 0xfffffff005067890 */ /* 0x001fc8000fffe0ff */
[----:B------:R-:W-:-:S09]  /*1e40*/  UISETP.GE.AND UP0, UPT, UR4, UR6, UPT ;  /* 0x000000060400728c */ /* 0x000fd2000bf06270 */
[----:B------:R-:W-:Y:S05]  /*1e50*/  BRA.U !UP0, `(.L_x_21) ;  /* 0x00000001080c7547 */ /* 0x000fea000b800000 */
[----:B------:R0:W5:Y:S01]  /*1e60*/  LDG.E.U8 R7, desc[UR10][R30.64] ;  /* 0x0000000a1e077981 */ /* 0x000162000c1e1100 */
[----:B------:R-:W-:Y:S01]  /*1e70*/  CS2R R16, SRZ ;  /* 0x0000000000107805 */ /* 0x000fe2000001ff00 */
[----:B------:R-:W-:Y:S06]  /*1e80*/  BRA `(.L_x_22) ;  /* 0x0000000800fc7947 */ /* 0x000fec0003800000 */
.L_x_21:
[----:B------:R-:W2:Y:S01]  /*1e90*/  LDG.E.S8 R7, desc[UR10][R30.64] ;  /* 0x0000000a1e077981 */ /* 0x000ea2000c1e1300 */
[----:B------:R-:W-:Y:S01]  /*1ea0*/  UIADD3 UR5, UPT, UPT, -UR4, UR5, URZ ;  /* 0x0000000504057290 */ /* 0x000fe2000fffe1ff */
[----:B------:R-:W-:Y:S01]  /*1eb0*/  CS2R R16, SRZ ;  /* 0x0000000000107805 */ /* 0x000fe2000001ff00 */
[----:B------:R-:W-:Y:S02]  /*1ec0*/  UMOV UR7, UR4 ;  /* 0x0000000400077c82 */ /* 0x000fe40008000000 */
[----:B------:R-:W-:Y:S01]  /*1ed0*/  ULOP3.LUT UP0, UR6, UR5, 0x3, URZ, 0xc0, !UPT ;  /* 0x0000000305067892 */ /* 0x000fe2000f80c0ff */
[----:B--2---:R0:W1:Y:S08]  /*1ee0*/  I2F.S16 R0, R7 ;  /* 0x0000000700007306 */ /* 0x0040700000101400 */
[----:B------:R-:W-:Y:S05]  /*1ef0*/  BRA.U !UP0, `(.L_x_23) ;  /* 0x0000000108a87547 */ /* 0x000fea000b800000 */
[----:B------:R-:W-:Y:S01]  /*1f00*/  CS2R R16, SRZ ;  /* 0x0000000000107805 */ /* 0x000fe2000001ff00 */
[----:B------:R-:W-:Y:S02]  /*1f10*/  UIADD3 UR7, UPT, UPT, UR4, 0x11, URZ ;  /* 0x0000001104077890 */ /* 0x000fe4000fffe0ff */
[----:B------:R-:W-:-:S12]  /*1f20*/  UIADD3 UR6, UPT, UPT, -UR6, URZ, URZ ;  /* 0x000000ff06067290 */ /* 0x000fd8000fffe1ff */
.L_x_25:
[----:B------:R-:W-:Y:S01]  /*1f30*/  UISETP.NE.AND UP0, UPT, UR5, 0x11, UPT ;  /* 0x000000110500788c */ /* 0x000fe2000bf05270 */
[----:B------:R-:W-:-:S08]  /*1f40*/  MOV R5, 0x3f800000 ;  /* 0x3f80000000057802 */ /* 0x000fd00000000f00 */
[----:B------:R-:W-:Y:S05]  /*1f50*/  BRA.U !UP0, `(.L_x_24) ;  /* 0x00000001086c7547 */ /* 0x000fea000b800000 */
[----:B------:R-:W-:Y:S01]  /*1f60*/  UIADD3 UR8, UPT, UPT, UR5, -0x11, URZ ;  /* 0xffffffef05087890 */ /* 0x000fe2000fffe0ff */
[----:B------:R-:W-:-:S05]  /*1f70*/  HFMA2 R21, -RZ, RZ, 0.64013671875, -15.109375 ;  /* 0x391fcb8eff157431 */ /* 0x000fca00000001ff */
        /* <DEDUP_REMOVED lines=25> */
.L_x_24:
[----:B-1----:R-:W-:Y:S01]  /*2110*/  FMUL R5, R0, R5 ;  /* 0x0000000500057220 */ /* 0x002fe20000400000 */
[----:B------:R-:W-:Y:S02]  /*2120*/  UIADD3 UR6, UPT, UPT, UR6, 0x1, URZ ;  /* 0x0000000106067890 */ /* 0x000fe4000fffe0ff */
[----:B------:R-:W-:Y:S01]  /*2130*/  UIADD3 UR7, UPT, UPT, UR7, 0x1, URZ ;  /* 0x0000000107077890 */ /* 0x000fe2000fffe0ff */
[----:B------:R-:W1:Y:S01]  /*2140*/  F2F.F64.F32 R18, R5 ;  /* 0x0000000500127310 */ /* 0x000e620000201800 */
[----:B------:R-:W-:Y:S02]  /*2150*/  UISETP.NE.AND UP0, UPT, UR6, URZ, UPT ;  /* 0x000000ff0600728c */ /* 0x000fe4000bf05270 */
[----:B------:R-:W-:Y:S01]  /*2160*/  UIADD3 UR5, UPT, UPT, UR5, -0x1, URZ ;  /* 0xffffffff05057890 */ /* 0x000fe2000fffe0ff */
[----:B-1----:R-:W-:-:S06]  /*2170*/  DADD R16, R18, R16 ;  /* 0x0000000012107229 */ /* 0x002fcc0000000010 */
[----:B------:R-:W-:Y:S05]  /*2180*/  BRA.U UP0, `(.L_x_25) ;  /* 0xfffffffd00687547 */ /* 0x000fea000b83ffff */
[----:B------:R-:W-:-:S12]  /*2190*/  UIADD3 UR7, UPT, UPT, UR7, -0x11, URZ ;  /* 0xffffffef07077890 */ /* 0x000fd8000fffe0ff */
.L_x_23:
[----:B------:R-:W2:Y:S02]  /*21a0*/  LDCU UR5, c[0x0][0x390] ;  /* 0x00007200ff0577ac */ /* 0x000ea40008000800 */
[----:B--2---:R-:W-:-:S04]  /*21b0*/  UIADD3 UR4, UPT, UPT, -UR4, -0x11, UR5 ;  /* 0xffffffef04047890 */ /* 0x004fc8000fffe105 */
[----:B------:R-:W-:-:S09]  /*21c0*/  UISETP.GE.U32.AND UP0, UPT, UR4, 0x3, UPT ;  /* 0x000000030400788c */ /* 0x000fd2000bf06070 */
[----:B------:R-:W-:Y:S05]  /*21d0*/  BRA.U !UP0, `(.L_x_22) ;  /* 0x0000000908287547 */ /* 0x000fea000b800000 */
[----:B------:R-:W-:Y:S02]  /*21e0*/  UIADD3 UR4, UPT, UPT, UR7, 0x10, -UR5 ;  /* 0x0000001007047890 */ /* 0x000fe4000fffe805 */
[----:B------:R-:W-:-:S12]  /*21f0*/  UIADD3 UR7, UPT, UPT, -UR7, UR5, URZ ;  /* 0x0000000507077290 */ /* 0x000fd8000fffe1ff */
.L_x_30:
[----:B------:R-:W-:Y:S01]  /*2200*/  UIADD3 UR6, UPT, UPT, UR7, -0x14, URZ ;  /* 0xffffffec07067890 */ /* 0x000fe2000fffe0ff */
[----:B------:R-:W-:-:S03]  /*2210*/  MOV R5, 0x3f800000 ;  /* 0x3f80000000057802 */ /* 0x000fc60000000f00 */
[----:B------:R-:W-:-:S09]  /*2220*/  UISETP.NE.AND UP0, UPT, UR6, -0x3, UPT ;  /* 0xfffffffd0600788c */ /* 0x000fd2000bf05270 */
        /* <DEDUP_REMOVED lines=28> */
.L_x_26:
[----:B-1----:R-:W-:Y:S01]  /*23f0*/  FMUL R5, R0, R5 ;  /* 0x0000000500057220 */ /* 0x002fe20000400000 */
[----:B------:R-:W-:Y:S01]  /*2400*/  UISETP.NE.AND UP0, UPT, UR6, -0x2, UPT ;  /* 0xfffffffe0600788c */ /* 0x000fe2000bf05270 */
[----:B------:R-:W-:Y:S02]  /*2410*/  MOV R21, 0x3f800000 ;  /* 0x3f80000000157802 */ /* 0x000fe40000000f00 */
[----:B------:R1:W2:Y:S06]  /*2420*/  F2F.F64.F32 R18, R5 ;  /* 0x0000000500127310 */ /* 0x0002ac0000201800 */
[----:B------:R-:W-:Y:S05]  /*2430*/  BRA.U !UP0, `(.L_x_27) ;  /* 0x00000001086c7547 */ /* 0x000fea000b800000 */
[----:B------:R-:W-:Y:S01]  /*2440*/  UIADD3 UR5, UPT, UPT, UR7, -0x12, URZ ;  /* 0xffffffee07057890 */ /* 0x000fe2000fffe0ff */
[----:B------:R-:W-:-:S05]  /*2450*/  MOV R23, 0x391fcb8e ;  /* 0x391fcb8e00177802 */ /* 0x000fca0000000f00 */
[----:B------:R-:W-:-:S04]  /*2460*/  I2FP.F32.S32 R24, UR5 ;  /* 0x0000000500187c45 */ /* 0x000fc80008201400 */
[-C--:B------:R-:W-:Y:S01]  /*2470*/  FSETP.NAN.AND P2, PT, |R24|, |R24|.reuse, PT ;  /* 0x400000181800720b */ /* 0x080fe20003f48200 */
[----:B------:R-:W-:-:S04]  /*2480*/  FMUL R6, R3, R24 ;  /* 0x0000001803067220 */ /* 0x000fc80000400000 */
[----:B-1----:R-:W1:Y:S01]  /*2490*/  FRND R5, R6 ;  /* 0x0000000600057307 */ /* 0x002e620000201000 */
[----:B------:R-:W-:Y:S01]  /*24a0*/  FFMA R21, R3, R24, -R6 ;  /* 0x0000001803157223 */ /* 0x000fe20000000806 */
[----:B------:R-:W-:-:S03]  /*24b0*/  FSETP.GT.AND P1, PT, |R6|, 152, PT ;  /* 0x431800000600780b */ /* 0x000fc60003f24200 */
[----:B------:R-:W-:-:S03]  /*24c0*/  FFMA R21, R4, R24, R21 ;  /* 0x0000001804157223 */ /* 0x000fc60000000015 */
[----:B------:R-:W3:Y:S01]  /*24d0*/  F2I.NTZ R22, R6 ;  /* 0x0000000600167305 */ /* 0x000ee20000203100 */
[----:B-1----:R-:W-:Y:S01]  /*24e0*/  FADD R20, R6, -R5 ;  /* 0x8000000506147221 */ /* 0x002fe20000000000 */
[----:B------:R-:W-:-:S03]  /*24f0*/  FSETP.GT.AND P0, PT, R5, RZ, PT ;  /* 0x000000ff0500720b */ /* 0x000fc60003f04000 */
[----:B------:R-:W-:Y:S01]  /*2500*/  FADD R20, R20, R21 ;  /* 0x0000001514147221 */ /* 0x000fe20000000000 */
[----:B------:R-:W-:Y:S02]  /*2510*/  SEL R5, RZ, 0x83000000, P0 ;  /* 0x83000000ff057807 */ /* 0x000fe40000000000 */
[----:B------:R-:W-:Y:S01]  /*2520*/  FSETP.GEU.AND P0, PT, R6, RZ, PT ;  /* 0x000000ff0600720b */ /* 0x000fe20003f0e000 */
[----:B------:R-:W-:Y:S01]  /*2530*/  FFMA R21, R20, R23, 0.0013391353422775864601 ;  /* 0x3aaf85ed14157423 */ /* 0x000fe20000000017 */
[----:B------:R-:W-:Y:S02]  /*2540*/  IADD3 R23, PT, PT, R5, 0x7f000000, RZ ;  /* 0x7f00000005177810 */ /* 0x000fe40007ffe0ff */
[----:B---3--:R-:W-:Y:S01]  /*2550*/  LEA R22, R22, -R5, 0x17 ;  /* 0x8000000516167211 */ /* 0x008fe200078eb8ff */
[----:B------:R-:W-:-:S04]  /*2560*/  FFMA R21, R20, R21, 0.0096188392490148544312 ;  /* 0x3c1d985614157423 */ /* 0x000fc80000000015 */
[----:B------:R-:W-:-:S04]  /*2570*/  FFMA R21, R20, R21, 0.055503588169813156128 ;  /* 0x3d6357bb14157423 */ /* 0x000fc80000000015 */
[----:B------:R-:W-:-:S04]  /*2580*/  FFMA R21, R20, R21, 0.24022644758224487305 ;  /* 0x3e75fdec14157423 */ /* 0x000fc80000000015 */
[----:B------:R-:W-:-:S04]  /*2590*/  FFMA R21, R20, R21, 0.69314718246459960938 ;  /* 0x3f31721814157423 */ /* 0x000fc80000000015 */
[----:B------:R-:W-:Y:S01]  /*25a0*/  FFMA R20, R20, R21, 1 ;  /* 0x3f80000014147423 */ /* 0x000fe20000000015 */
[----:B------:R-:W-:-:S03]  /*25b0*/  FSEL R21, RZ, +INF , !P0 ;  /* 0x7f800000ff157808 */ /* 0x000fc60004000000 */
[----:B------:R-:W-:-:S04]  /*25c0*/  FMUL R23, R23, R20 ;  /* 0x0000001417177220 */ /* 0x000fc80000400000 */
[----:B------:R-:W-:Y:S01]  /*25d0*/  @!P1 FMUL R21, R22, R23 ;  /* 0x0000001716159220 */ /* 0x000fe20000400000 */
[----:B------:R-:W-:-:S07]  /*25e0*/  @P2 FADD R21, R24, 2 ;  /* 0x4000000018152421 */ /* 0x000fce0000000000 */
.L_x_27:
[----:B------:R-:W-:Y:S01]  /*25f0*/  FMUL R21, R0, R21 ;  /* 0x0000001500157220 */ /* 0x000fe20000400000 */
[----:B------:R-:W-:Y:S01]  /*2600*/  UIADD3 UR5, UPT, UPT, UR7, -0x13, URZ ;  /* 0xffffffed07057890 */ /* 0x000fe2000fffe0ff */
[----:B-1----:R-:W-:-:S03]  /*2610*/  HFMA2 R5, -RZ, RZ, 1.875, 0 ;  /* 0x3f800000ff057431 */ /* 0x002fc600000001ff */
[----:B------:R-:W-:Y:S01]  /*2620*/  UISETP.NE.AND UP0, UPT, UR5, URZ, UPT ;  /* 0x000000ff0500728c */ /* 0x000fe2000bf05270 */
[----:B------:R-:W1:Y:S08]  /*2630*/  F2F.F64.F32 R20, R21 ;  /* 0x0000001500147310 */ /* 0x000e700000201800 */
[----:B------:R-:W-:Y:S05]  /*2640*/  BRA.U !UP0, `(.L_x_28) ;  /* 0x0000000108687547 */ /* 0x000fea000b800000 */
[----:B------:R-:W-:Y:S02]  /*2650*/  I2FP.F32.S32 R6, UR5 ;  /* 0x0000000500067c45 */ /* 0x000fe40008201400 */
[----:B------:R-:W-:-:S03]  /*2660*/  MOV R26, 0x391fcb8e ;  /* 0x391fcb8e001a7802 */ /* 0x000fc60000000f00 */
[----:B------:R-:W-:-:S04]  /*2670*/  FMUL R22, R3, R6 ;  /* 0x0000000603167220 */ /* 0x000fc80000400000 */
[----:B------:R-:W3:Y:S01]  /*2680*/  FRND R5, R22 ;  /* 0x0000001600057307 */ /* 0x000ee20000201000 */
[-C--:B------:R-:W-:Y:S01]  /*2690*/  FFMA R23, R3, R6.reuse, -R22 ;  /* 0x0000000603177223 */ /* 0x080fe20000000816 */
[C---:B------:R-:W-:Y:S02]  /*26a0*/  FSETP.GT.AND P1, PT, |R22|.reuse, 152, PT ;  /* 0x431800001600780b */ /* 0x040fe40003f24200 */
[----:B------:R-:W-:Y:S01]  /*26b0*/  FSETP.GEU.AND P2, PT, R22, RZ, PT ;  /* 0x000000ff1600720b */ /* 0x000fe20003f4e000 */
[----:B------:R-:W-:Y:S01]  /*26c0*/  FFMA R24, R4, R6, R23 ;  /* 0x0000000604187223 */ /* 0x000fe20000000017 */
[----:B---3--:R-:W-:Y:S01]  /*26d0*/  FADD R23, R22, -R5 ;  /* 0x8000000516177221 */ /* 0x008fe20000000000 */
[----:B------:R-:W-:-:S03]  /*26e0*/  FSETP.GT.AND P0, PT, R5, RZ, PT ;  /* 0x000000ff0500720b */ /* 0x000fc60003f04000 */
[----:B------:R-:W-:Y:S01]  /*26f0*/  FADD R23, R23, R24 ;  /* 0x0000001817177221 */ /* 0x000fe20000000000 */
[----:B------:R-:W-:Y:S02]  /*2700*/  SEL R5, RZ, 0x83000000, P0 ;  /* 0x83000000ff057807 */ /* 0x000fe40000000000 */
[----:B------:R-:W-:Y:S01]  /*2710*/  FSETP.NAN.AND P0, PT, |R6|, |R6|, PT ;  /* 0x400000060600720b */ /* 0x000fe20003f08200 */
[----:B------:R-:W-:-:S04]  /*2720*/  FFMA R24, R23, R26, 0.0013391353422775864601 ;  /* 0x3aaf85ed17187423 */ /* 0x000fc8000000001a */
[----:B------:R-:W-:-:S04]  /*2730*/  FFMA R24, R23, R24, 0.0096188392490148544312 ;  /* 0x3c1d985617187423 */ /* 0x000fc80000000018 */
[C---:B------:R-:W-:Y:S02]  /*2740*/  FFMA R26, R23.reuse, R24, 0.055503588169813156128 ;  /* 0x3d6357bb171a7423 */ /* 0x040fe40000000018 */
[----:B------:R-:W3:Y:S02]  /*2750*/  F2I.NTZ R24, R22 ;  /* 0x0000001600187305 */ /* 0x000ee40000203100 */
[----:B------:R-:W-:-:S04]  /*2760*/  FFMA R26, R23, R26, 0.24022644758224487305 ;  /* 0x3e75fdec171a7423 */ /* 0x000fc8000000001a */
[----:B------:R-:W-:-:S04]  /*2770*/  FFMA R26, R23, R26, 0.69314718246459960938 ;  /* 0x3f317218171a7423 */ /* 0x000fc8000000001a */
[----:B------:R-:W-:Y:S01]  /*2780*/  FFMA R26, R23, R26, 1 ;  /* 0x3f800000171a7423 */ /* 0x000fe2000000001a */
[----:B------:R-:W-:Y:S02]  /*2790*/  IADD3 R23, PT, PT, R5, 0x7f000000, RZ ;  /* 0x7f00000005177810 */ /* 0x000fe40007ffe0ff */
[----:B---3--:R-:W-:-:S03]  /*27a0*/  LEA R24, R24, -R5, 0x17 ;  /* 0x8000000518187211 */ /* 0x008fc600078eb8ff */
[----:B------:R-:W-:Y:S01]  /*27b0*/  FMUL R23, R23, R26 ;  /* 0x0000001a17177220 */ /* 0x000fe20000400000 */
[----:B------:R-:W-:-:S03]  /*27c0*/  FSEL R5, RZ, +INF , !P2 ;  /* 0x7f800000ff057808 */ /* 0x000fc60005000000 */
[----:B------:R-:W-:Y:S01]  /*27d0*/  @!P1 FMUL R5, R24, R23 ;  /* 0x0000001718059220 */ /* 0x000fe20000400000 */
[----:B------:R-:W-:-:S07]  /*27e0*/  @P0 FADD R5, R6, 2 ;  /* 0x4000000006050421 */ /* 0x000fce0000000000 */
.L_x_28:
[----:B------:R-:W-:Y:S01]  /*27f0*/  FMUL R5, R0, R5 ;  /* 0x0000000500057220 */ /* 0x000fe20000400000 */
[----:B--2---:R-:W-:Y:S01]  /*2800*/  DADD R18, R18, R16 ;  /* 0x0000000012127229 */ /* 0x004fe20000000010 */
[----:B------:R-:W-:Y:S02]  /*2810*/  UISETP.NE.AND UP0, UPT, UR4, -0x4, UPT ;  /* 0xfffffffc0400788c */ /* 0x000fe4000bf05270 */
[----:B------:R-:W2:Y:S01]  /*2820*/  F2F.F64.F32 R16, R5 ;  /* 0x0000000500107310 */ /* 0x000ea20000201800 */
[----:B------:R-:W-:-:S04]  /*2830*/  UIADD3 UR7, UPT, UPT, UR7, -0x4, URZ ;  /* 0xfffffffc07077890 */ /* 0x000fc8000fffe0ff */
[----:B-1----:R-:W-:Y:S01]  /*2840*/  DADD R18, R18, R20 ;  /* 0x0000000012127229 */ /* 0x002fe20000000014 */
[----:B------:R-:W-:-:S07]  /*2850*/  UISETP.NE.AND UP1, UPT, UR7, 0x10, UPT ;  /* 0x000000100700788c */ /* 0x000fce000bf25270 */
[----:B--2---:R-:W-:Y:S01]  /*2860*/  DADD R16, R18, R16 ;  /* 0x0000000012107229 */ /* 0x004fe20000000010 */
[----:B------:R-:W-:Y:S01]  /*2870*/  MOV R19, 0x3f800000 ;  /* 0x3f80000000137802 */ /* 0x000fe20000000f00 */
[----:B------:R-:W-:Y:S09]  /*2880*/  BRA.U !UP0, `(.L_x_29) ;  /* 0x0000000108687547 */ /* 0x000ff2000b800000 */
        /* <DEDUP_REMOVED lines=15> */
[----:B------:R-:W-:Y:S02]  /*2980*/  IADD3 R21, PT, PT, R5, 0x7f000000, RZ ;  /* 0x7f00000005157810 */ /* 0x000fe40007ffe0ff */
[----:B--2---:R-:W-:Y:S01]  /*2990*/  LEA R20, R20, -R5, 0x17 ;  /* 0x8000000514147211 */ /* 0x004fe200078eb8ff */
        /* <DEDUP_REMOVED lines=9> */
.L_x_29:
[----:B------:R-:W-:Y:S01]  /*2a30*/  FMUL R19, R0, R19 ;  /* 0x0000001300137220 */ /* 0x000fe20000400000 */
[----:B------:R-:W-:-:S05]  /*2a40*/  UIADD3 UR4, UPT, UPT, UR4, 0x4, URZ ;  /* 0x0000000404047890 */ /* 0x000fca000fffe0ff */
[----:B------:R-:W1:Y:S02]  /*2a50*/  F2F.F64.F32 R18, R19 ;  /* 0x0000001300127310 */ /* 0x000e640000201800 */
[----:B-1----:R-:W-:Y:S01]  /*2a60*/  DADD R16, R16, R18 ;  /* 0x0000000010107229 */ /* 0x002fe20000000012 */
[----:B------:R-:W-:Y:S10]  /*2a70*/  BRA.U UP1, `(.L_x_30) ;  /* 0xfffffff501e07547 */ /* 0x000ff4000b83ffff */
.L_x_22:
[----:B------:R-:W2:Y:S01]  /*2a80*/  MUFU.RCP64H R19, R13 ;  /* 0x0000000d00137308 */ /* 0x000ea20000001800 */
[----:B------:R-:W-:Y:S01]  /*2a90*/  MOV R18, 0x1 ;  /* 0x0000000100127802 */ /* 0x000fe20000000f00 */
[----:B------:R-:W-:Y:S01]  /*2aa0*/  BSSY.RECONVERGENT B0, `(.L_x_31) ;  /* 0x0000013000007945 */ /* 0x000fe20003800200 */
[----:B------:R-:W-:-:S04]  /*2ab0*/  FSETP.GEU.AND P1, PT, |R17|, 6.5827683646048100446e-37, PT ;  /* 0x036000001100780b */ /* 0x000fc80003f2e200 */
[----:B--2---:R-:W-:-:S08]  /*2ac0*/  DFMA R20, -R12, R18, 1 ;  /* 0x3ff000000c14742b */ /* 0x004fd00000000112 */
[----:B------:R-:W-:-:S08]  /*2ad0*/  DFMA R20, R20, R20, R20 ;  /* 0x000000141414722b */ /* 0x000fd00000000014 */
[----:B------:R-:W-:-:S08]  /*2ae0*/  DFMA R20, R18, R20, R18 ;  /* 0x000000141214722b */ /* 0x000fd00000000012 */
[----:B------:R-:W-:-:S08]  /*2af0*/  DFMA R18, -R12, R20, 1 ;  /* 0x3ff000000c12742b */ /* 0x000fd00000000114 */
[----:B------:R-:W-:-:S08]  /*2b00*/  DFMA R20, R20, R18, R20 ;  /* 0x000000121414722b */ /* 0x000fd00000000014 */
[----:B0-----:R-:W-:-:S08]  /*2b10*/  DMUL R30, R20, R16 ;  /* 0x00000010141e7228 */ /* 0x001fd00000000000 */
[----:B------:R-:W-:-:S08]  /*2b20*/  DFMA R18, -R12, R30, R16 ;  /* 0x0000001e0c12722b */ /* 0x000fd00000000110 */
[----:B------:R-:W-:-:S10]  /*2b30*/  DFMA R30, R20, R18, R30 ;  /* 0x00000012141e722b */ /* 0x000fd4000000001e */
[----:B-1----:R-:W-:-:S05]  /*2b40*/  FFMA R0, RZ, R13, R31 ;  /* 0x0000000dff007223 */ /* 0x002fca000000001f */
[----:B------:R-:W-:-:S13]  /*2b50*/  FSETP.GT.AND P0, PT, |R0|, 1.469367938527859385e-39, PT ;  /* 0x001000000000780b */ /* 0x000fda0003f04200 */
[----:B------:R-:W-:Y:S05]  /*2b60*/  @P0 BRA P1, `(.L_x_32) ;  /* 0x0000000000180947 */ /* 0x000fea0000800000 */
[----:B------:R-:W-:Y:S02]  /*2b70*/  MOV R20, R12 ;  /* 0x0000000c00147202 */ /* 0x000fe40000000f00 */
[----:B------:R-:W-:Y:S02]  /*2b80*/  MOV R21, R13 ;  /* 0x0000000d00157202 */ /* 0x000fe40000000f00 */
[----:B------:R-:W-:-:S07]  /*2b90*/  MOV R0, 0x2bb0 ;  /* 0x00002bb000007802 */ /* 0x000fce0000000f00 */
[----:B-----5:R-:W-:Y:S05]  /*2ba0*/  CALL.REL.NOINC `($__internal_0_$__cuda_sm20_div_rn_f64_full) ;  /* 0x0000002800587944 */ /* 0x020fea0003c00000 */
[----:B------:R-:W-:Y:S02]  /*2bb0*/  MOV R30, R24 ;  /* 0x00000018001e7202 */ /* 0x000fe40000000f00 */
[----:B------:R-:W-:-:S07]  /*2bc0*/  MOV R31, R25 ;  /* 0x00000019001f7202 */ /* 0x000fce0000000f00 */
.L_x_32:
[----:B------:R-:W-:Y:S05]  /*2bd0*/  BSYNC.RECONVERGENT B0 ;  /* 0x0000000000007941 */ /* 0x000fea0003800200 */
.L_x_31:
[----:B-----5:R-:W0:Y:S01]  /*2be0*/  I2F.S8 R7, R7 ;  /* 0x0000000700077306 */ /* 0x020e220000001400 */
[----:B------:R-:W-:Y:S01]  /*2bf0*/  DADD R30, -R10, R30 ;  /* 0x000000000a1e7229 */ /* 0x000fe2000000011e */
[----:B------:R-:W-:Y:S01]  /*2c00*/  CS2R R16, SRZ ;  /* 0x0000000000107805 */ /* 0x000fe2000001ff00 */
[----:B------:R-:W1:Y:S01]  /*2c10*/  LDCU UR5, c[0x0][0x390] ;  /* 0x00007200ff0577ac */ /* 0x000e620008000800 */
[----:B------:R-:W2:Y:S01]  /*2c20*/  LDCU UR8, c[0x0][0x390] ;  /* 0x00007200ff0877ac */ /* 0x000ea20008000800 */
[----:B------:R-:W-:Y:S01]  /*2c30*/  UMOV UR7, 0xfffffff0 ;  /* 0xfffffff000077882 */ /* 0x000fe20000000000 */
[----:B------:R-:W-:-:S06]  /*2c40*/  UMOV UR4, URZ ;  /* 0x000000ff00047c82 */ /* 0x000fcc0008000000 */
.L_x_34:
[----:B------:R-:W-:Y:S01]  /*2c50*/  UIADD3 UR7, UPT, UPT, UR7, 0x1, URZ ;  /* 0x0000000107077890 */ /* 0x000fe2000fffe0ff */
[----:B------:R-:W-:-:S03]  /*2c60*/  MOV R0, 0x3f800000 ;  /* 0x3f80000000007802 */ /* 0x000fc60000000f00 */
[----:B------:R-:W-:-:S09]  /*2c70*/  UISETP.NE.AND UP0, UPT, UR7, URZ, UPT ;  /* 0x000000ff0700728c */ /* 0x000fd2000bf05270 */
[----:B------:R-:W-:Y:S05]  /*2c80*/  BRA.U !UP0, `(.L_x_33) ;  /* 0x00000001086c7547 */ /* 0x000fea000b800000 */
[----:B------:R-:W-:Y:S01]  /*2c90*/  UIADD3 UR6, UPT, UPT, UR4, 0xf, URZ ;  /* 0x0000000f04067890 */ /* 0x000fe2000fffe0ff */
[----:B------:R-:W-:-:S05]  /*2ca0*/  HFMA2 R21, -RZ, RZ, 0.64013671875, -15.109375 ;  /* 0x391fcb8eff157431 */ /* 0x000fca00000001ff */
[----:B------:R-:W-:-:S04]  /*2cb0*/  I2FP.F32.S32 R20, UR6 ;  /* 0x0000000600147c45 */ /* 0x000fc80008201400 */
[-C--:B------:R-:W-:Y:S01]  /*2cc0*/  FSETP.NAN.AND P2, PT, |R20|, |R20|.reuse, PT ;  /* 0x400000141400720b */ /* 0x080fe20003f48200 */
[----:B------:R-:W-:-:S04]  /*2cd0*/  FMUL R0, R3, R20 ;  /* 0x0000001403007220 */ /* 0x000fc80000400000 */
[----:B------:R-:W3:Y:S01]  /*2ce0*/  FRND R5, R0 ;  /* 0x0000000000057307 */ /* 0x000ee20000201000 */
[----:B------:R-:W-:Y:S01]  /*2cf0*/  FFMA R19, R3, R20, -R0 ;  /* 0x0000001403137223 */ /* 0x000fe20000000800 */
[----:B------:R-:W-:-:S03]  /*2d00*/  FSETP.GT.AND P1, PT, |R0|, 152, PT ;  /* 0x431800000000780b */ /* 0x000fc60003f24200 */
[----:B------:R-:W-:-:S03]  /*2d10*/  FFMA R19, R4, R20, R19 ;  /* 0x0000001404137223 */ /* 0x000fc60000000013 */
[----:B------:R-:W4:Y:S01]  /*2d20*/  F2I.NTZ R18, R0 ;  /* 0x0000000000127305 */ /* 0x000f220000203100 */
[----:B---3--:R-:W-:Y:S01]  /*2d30*/  FADD R6, R0, -R5 ;  /* 0x8000000500067221 */ /* 0x008fe20000000000 */
[----:B------:R-:W-:-:S03]  /*2d40*/  FSETP.GT.AND P0, PT, R5, RZ, PT ;  /* 0x000000ff0500720b */ /* 0x000fc60003f04000 */
[----:B------:R-:W-:Y:S01]  /*2d50*/  FADD R6, R6, R19 ;  /* 0x0000001306067221 */ /* 0x000fe20000000000 */
[----:B------:R-:W-:Y:S02]  /*2d60*/  SEL R5, RZ, 0x83000000, P0 ;  /* 0x83000000ff057807 */ /* 0x000fe40000000000 */
[----:B------:R-:W-:Y:S01]  /*2d70*/  FSETP.GEU.AND P0, PT, R0, RZ, PT ;  /* 0x000000ff0000720b */ /* 0x000fe20003f0e000 */
[----:B------:R-:W-:Y:S01]  /*2d80*/  FFMA R19, R6, R21, 0.0013391353422775864601 ;  /* 0x3aaf85ed06137423 */ /* 0x000fe20000000015 */
[----:B----4-:R-:W-:Y:S02]  /*2d90*/  LEA R18, R18, -R5, 0x17 ;  /* 0x8000000512127211 */ /* 0x010fe400078eb8ff */
[----:B------:R-:W-:Y:S01]  /*2da0*/  FSEL R0, RZ, +INF , !P0 ;  /* 0x7f800000ff007808 */ /* 0x000fe20004000000 */
[----:B------:R-:W-:-:S04]  /*2db0*/  FFMA R19, R6, R19, 0.0096188392490148544312 ;  /* 0x3c1d985606137423 */ /* 0x000fc80000000013 */
[----:B------:R-:W-:-:S04]  /*2dc0*/  FFMA R19, R6, R19, 0.055503588169813156128 ;  /* 0x3d6357bb06137423 */ /* 0x000fc80000000013 */
[----:B------:R-:W-:-:S04]  /*2dd0*/  FFMA R19, R6, R19, 0.24022644758224487305 ;  /* 0x3e75fdec06137423 */ /* 0x000fc80000000013 */
[----:B------:R-:W-:Y:S01]  /*2de0*/  FFMA R21, R6, R19, 0.69314718246459960938 ;  /* 0x3f31721806157423 */ /* 0x000fe20000000013 */
[----:B------:R-:W-:-:S03]  /*2df0*/  IADD3 R19, PT, PT, R5, 0x7f000000, RZ ;  /* 0x7f00000005137810 */ /* 0x000fc60007ffe0ff */
[----:B------:R-:W-:-:S04]  /*2e00*/  FFMA R6, R6, R21, 1 ;  /* 0x3f80000006067423 */ /* 0x000fc80000000015 */
[----:B------:R-:W-:-:S04]  /*2e10*/  FMUL R19, R19, R6 ;  /* 0x0000000613137220 */ /* 0x000fc80000400000 */
[----:B------:R-:W-:Y:S01]  /*2e20*/  @!P1 FMUL R0, R18, R19 ;  /* 0x0000001312009220 */ /* 0x000fe20000400000 */
[----:B------:R-:W-:-:S07]  /*2e30*/  @P2 FADD R0, R20, 2 ;  /* 0x4000000014002421 */ /* 0x000fce0000000000 */
.L_x_33:
[----:B0-----:R-:W-:Y:S01]  /*2e40*/  FMUL R0, R7, R0 ;  /* 0x0000000007007220 */ /* 0x001fe20000400000 */
[----:B-1----:R-:W-:Y:S02]  /*2e50*/  UIADD3 UR6, UPT, UPT, UR5, 0x1, URZ ;  /* 0x0000000105067890 */ /* 0x002fe4000fffe0ff */
[----:B------:R-:W-:Y:S01]  /*2e60*/  UIADD3 UR5, UPT, UPT, UR5, -0xf, URZ ;  /* 0xfffffff105057890 */ /* 0x000fe2000fffe0ff */
[----:B------:R-:W0:Y:S01]  /*2e70*/  F2F.F64.F32 R18, R0 ;  /* 0x0000000000127310 */ /* 0x000e220000201800 */
[----:B------:R-:W-:Y:S02]  /*2e80*/  UIADD3 UR4, UPT, UPT, UR4, -0x1, URZ ;  /* 0xffffffff04047890 */ /* 0x000fe4000fffe0ff */
[----:B--2---:R-:W-:-:S03]  /*2e90*/  UISETP.GE.AND UP0, UPT, UR5, UR8, UPT ;  /* 0x000000080500728c */ /* 0x004fc6000bf06270 */
[----:B------:R-:W-:Y:S01]  /*2ea0*/  UMOV UR5, UR6 ;  /* 0x0000000600057c82 */ /* 0x000fe20008000000 */
[----:B0-----:R-:W-:-:S05]  /*2eb0*/  DADD R16, R18, R16 ;  /* 0x0000000012107229 */ /* 0x001fca0000000010 */
[----:B------:R-:W-:Y:S06]  /*2ec0*/  BRA.U !UP0, `(.L_x_34) ;  /* 0xfffffffd08607547 */ /* 0x000fec000b83ffff */
[----:B------:R-:W0:Y:S01]  /*2ed0*/  MUFU.RCP64H R5, R13 ;  /* 0x0000000d00057308 */ /* 0x000e220000001800 */
[----:B------:R-:W-:Y:S01]  /*2ee0*/  MOV R4, 0x1 ;  /* 0x0000000100047802 */ /* 0x000fe20000000f00 */
[----:B------:R-:W-:Y:S01]  /*2ef0*/  BSSY.RECONVERGENT B0, `(.L_x_35) ;  /* 0x0000013000007945 */ /* 0x000fe20003800200 */
[----:B------:R-:W-:-:S04]  /*2f00*/  FSETP.GEU.AND P1, PT, |R17|, 6.5827683646048100446e-37, PT ;  /* 0x036000001100780b */ /* 0x000fc80003f2e200 */
[----:B0-----:R-:W-:-:S08]  /*2f10*/  DFMA R6, -R12, R4, 1 ;  /* 0x3ff000000c06742b */ /* 0x001fd00000000104 */
[----:B------:R-:W-:-:S08]  /*2f20*/  DFMA R6, R6, R6, R6 ;  /* 0x000000060606722b */ /* 0x000fd00000000006 */
[----:B------:R-:W-:-:S08]  /*2f30*/  DFMA R6, R4, R6, R4 ;  /* 0x000000060406722b */ /* 0x000fd00000000004 */
[----:B------:R-:W-:-:S08]  /*2f40*/  DFMA R4, -R12, R6, 1 ;  /* 0x3ff000000c04742b */ /* 0x000fd00000000106 */
[----:B------:R-:W-:-:S08]  /*2f50*/  DFMA R18, R6, R4, R6 ;  /* 0x000000040612722b */ /* 0x000fd00000000006 */
[----:B------:R-:W-:-:S08]  /*2f60*/  DMUL R4, R18, R16 ;  /* 0x0000001012047228 */ /* 0x000fd00000000000 */
[----:B------:R-:W-:-:S08]  /*2f70*/  DFMA R6, -R12, R4, R16 ;  /* 0x000000040c06722b */ /* 0x000fd00000000110 */
[----:B------:R-:W-:-:S10]  /*2f80*/  DFMA R4, R18, R6, R4 ;  /* 0x000000061204722b */ /* 0x000fd40000000004 */
[----:B------:R-:W-:-:S05]  /*2f90*/  FFMA R0, RZ, R13, R5 ;  /* 0x0000000dff007223 */ /* 0x000fca0000000005 */
[----:B------:R-:W-:-:S13]  /*2fa0*/  FSETP.GT.AND P0, PT, |R0|, 1.469367938527859385e-39, PT ;  /* 0x001000000000780b */ /* 0x000fda0003f04200 */
[----:B------:R-:W-:Y:S05]  /*2fb0*/  @P0 BRA P1, `(.L_x_36) ;  /* 0x0000000000180947 */ /* 0x000fea0000800000 */
[----:B------:R-:W-:Y:S02]  /*2fc0*/  MOV R20, R12 ;  /* 0x0000000c00147202 */ /* 0x000fe40000000f00 */
[----:B------:R-:W-:Y:S02]  /*2fd0*/  MOV R21, R13 ;  /* 0x0000000d00157202 */ /* 0x000fe40000000f00 */
[----:B------:R-:W-:-:S07]  /*2fe0*/  MOV R0, 0x3000 ;  /* 0x0000300000007802 */ /* 0x000fce0000000f00 */
[----:B------:R-:W-:Y:S05]  /*2ff0*/  CALL.REL.NOINC `($__internal_0_$__cuda_sm20_div_rn_f64_full) ;  /* 0x0000002400447944 */ /* 0x000fea0003c00000 */
[----:B------:R-:W-:Y:S02]  /*3000*/  MOV R4, R24 ;  /* 0x0000001800047202 */ /* 0x000fe40000000f00 */
[----:B------:R-:W-:-:S07]  /*3010*/  MOV R5, R25 ;  /* 0x0000001900057202 */ /* 0x000fce0000000f00 */
.L_x_36:
[----:B------:R-:W-:Y:S05]  /*3020*/  BSYNC.RECONVERGENT B0 ;  /* 0x0000000000007941 */ /* 0x000fea0003800200 */
.L_x_35:
[----:B------:R-:W0:Y:S01]  /*3030*/  F2F.F32.F64 R0, R14 ;  /* 0x0000000e00007310 */ /* 0x000e220000301000 */
[----:B------:R-:W-:Y:S01]  /*3040*/  BSSY.RECONVERGENT B0, `(.L_x_37) ;  /* 0x0000045000007945 */ /* 0x000fe20003800200 */
[----:B------:R-:W-:Y:S01]  /*3050*/  HFMA2 R16, -RZ, RZ, 1.875, 0 ;  /* 0x3f800000ff107431 */ /* 0x000fe200000001ff */
[----:B0-----:R-:W-:-:S13]  /*3060*/  FSETP.NEU.AND P0, PT, R0, 1, PT ;  /* 0x3f8000000000780b */ /* 0x001fda0003f0d000 */
[----:B------:R-:W-:Y:S05]  /*3070*/  @!P0 BRA `(.L_x_38) ;  /* 0x0000000400048947 */ /* 0x000fea0003800000 */
[----:B------:R-:W-:-:S13]  /*3080*/  FSETP.NAN.AND P0, PT, |R0|, |R0|, PT ;  /* 0x400000000000720b */ /* 0x000fda0003f08200 */
[----:B------:R-:W-:Y:S01]  /*3090*/  @P0 FADD R16, R0, 2 ;  /* 0x4000000000100421 */ /* 0x000fe20000000000 */
[----:B------:R-:W-:Y:S06]  /*30a0*/  @P0 BRA `(.L_x_38) ;  /* 0x0000000000f80947 */ /* 0x000fec0003800000 */
[C---:B------:R-:W-:Y:S01]  /*30b0*/  FMUL R3, |R0|.reuse, 16777216 ;  /* 0x4b80000000037820 */ /* 0x040fe20000400200 */
[----:B------:R-:W-:Y:S02]  /*30c0*/  FSETP.GEU.AND P0, PT, |R0|, 1.175494350822287508e-38, PT ;  /* 0x008000000000780b */ /* 0x000fe40003f0e200 */
[----:B------:R-:W-:Y:S02]  /*30d0*/  MOV R17, 0x3a2c32e4 ;  /* 0x3a2c32e400117802 */ /* 0x000fe40000000f00 */
[----:B------:R-:W-:-:S04]  /*30e0*/  FSEL R3, R3, |R0|, !P0 ;  /* 0x4000000003037208 */ /* 0x000fc80004000000 */
[----:B------:R-:W-:-:S04]  /*30f0*/  IADD3 R6, PT, PT, R3, -0x3f3504f3, RZ ;  /* 0xc0cafb0d03067810 */ /* 0x000fc80007ffe0ff */
[----:B------:R-:W-:-:S04]  /*3100*/  LOP3.LUT R6, R6, 0xff800000, RZ, 0xc0, !PT ;  /* 0xff80000006067812 */ /* 0x000fc800078ec0ff */
[-C--:B------:R-:W-:Y:S02]  /*3110*/  IADD3 R3, PT, PT, R3, -R6.reuse, RZ ;  /* 0x8000000603037210 */ /* 0x080fe40007ffe0ff */
[----:B------:R-:W-:-:S03]  /*3120*/  I2FP.F32.S32 R6, R6 ;  /* 0x0000000600067245 */ /* 0x000fc60000201400 */
[C---:B------:R-:W-:Y:S01]  /*3130*/  FADD R12, R3.reuse, 1 ;  /* 0x3f800000030c7421 */ /* 0x040fe20000000000 */
[----:B------:R-:W-:Y:S01]  /*3140*/  FADD R7, R3, -1 ;  /* 0xbf80000003077421 */ /* 0x000fe20000000000 */
[----:B------:R-:W-:Y:S02]  /*3150*/  FSEL R3, RZ, -24, P0 ;  /* 0xc1c00000ff037808 */ /* 0x000fe40000000000 */
[----:B------:R-:W-:Y:S01]  /*3160*/  FSETP.NEU.AND P0, PT, |R0|, +INF , PT ;  /* 0x7f8000000000780b */ /* 0x000fe20003f0d200 */
[----:B------:R-:W-:Y:S01]  /*3170*/  FADD R13, R7, R7 ;  /* 0x00000007070d7221 */ /* 0x000fe20000000000 */
[----:B------:R-:W0:Y:S01]  /*3180*/  MUFU.RCP R12, R12 ;  /* 0x0000000c000c7308 */ /* 0x000e220000001000 */
[----:B------:R-:W-:Y:S01]  /*3190*/  FFMA R3, R6, 1.1920928955078125e-07, R3 ;  /* 0x3400000006037823 */ /* 0x000fe20000000003 */
[----:B------:R-:W-:-:S13]  /*31a0*/  FSETP.NEU.AND P0, PT, R0, RZ, P0 ;  /* 0x000000ff0000720b */ /* 0x000fda000070d000 */
[----:B------:R-:W-:Y:S01]  /*31b0*/  @!P0 FADD R0, R0, R0 ;  /* 0x0000000000008221 */ /* 0x000fe20000000000 */
[----:B0-----:R-:W-:-:S04]  /*31c0*/  FMUL R16, R12, R13 ;  /* 0x0000000d0c107220 */ /* 0x001fc80000400000 */
[----:B------:R-:W-:Y:S01]  /*31d0*/  FADD R13, R7, -R16 ;  /* 0x80000010070d7221 */ /* 0x000fe20000000000 */
[CC--:B------:R-:W-:Y:S01]  /*31e0*/  FMUL R6, R16.reuse, R16.reuse ;  /* 0x0000001010067220 */ /* 0x0c0fe20000400000 */
[----:B------:R-:W-:Y:S02]  /*31f0*/  FFMA R20, R16, 1.4426950216293334961, R3 ;  /* 0x3fb8aa3b10147823 */ /* 0x000fe40000000003 */
[----:B------:R-:W-:Y:S01]  /*3200*/  FADD R18, R13, R13 ;  /* 0x0000000d0d127221 */ /* 0x000fe20000000000 */
[C---:B------:R-:W-:Y:S01]  /*3210*/  FFMA R13, R6.reuse, R17, 0.0032181653659790754318 ;  /* 0x3b52e7db060d7423 */ /* 0x040fe20000000011 */
[----:B------:R-:W-:Y:S02]  /*3220*/  FADD R3, R3, -R20 ;  /* 0x8000001403037221 */ /* 0x000fe40000000000 */
[----:B------:R-:W-:Y:S01]  /*3230*/  FFMA R7, R7, -R16, R18 ;  /* 0x8000001007077223 */ /* 0x000fe20000000012 */
[----:B------:R-:W-:Y:S01]  /*3240*/  FFMA R13, R6, R13, 0.018033718690276145935 ;  /* 0x3c93bb73060d7423 */ /* 0x000fe2000000000d */
[----:B------:R-:W-:-:S02]  /*3250*/  FFMA R18, R16, 1.4426950216293334961, R3 ;  /* 0x3fb8aa3b10127823 */ /* 0x000fc40000000003 */
[----:B------:R-:W-:Y:S01]  /*3260*/  FMUL R7, R12, R7 ;  /* 0x000000070c077220 */ /* 0x000fe20000400000 */
[----:B------:R-:W-:-:S03]  /*3270*/  FFMA R13, R6, R13, 0.12022458761930465698 ;  /* 0x3df6384f060d7423 */ /* 0x000fc6000000000d */
[----:B------:R-:W-:Y:S01]  /*3280*/  FFMA R3, R7, 1.4426950216293334961, R18 ;  /* 0x3fb8aa3b07037823 */ /* 0x000fe20000000012 */
[----:B------:R-:W-:-:S03]  /*3290*/  FMUL R13, R6, R13 ;  /* 0x0000000d060d7220 */ /* 0x000fc60000400000 */
[----:B------:R-:W-:Y:S01]  /*32a0*/  FFMA R12, R16, 1.9251366722983220825e-08, R3 ;  /* 0x32a55e34100c7823 */ /* 0x000fe20000000003 */
[----:B------:R-:W-:-:S04]  /*32b0*/  FMUL R6, R13, 3 ;  /* 0x404000000d067820 */ /* 0x000fc80000400000 */
[----:B------:R-:W-:Y:S01]  /*32c0*/  FFMA R6, R7, R6, R12 ;  /* 0x0000000607067223 */ /* 0x000fe2000000000c */
[----:B------:R-:W-:-:S03]  /*32d0*/  HFMA2 R12, -RZ, RZ, 0.64013671875, -15.109375 ;  /* 0x391fcb8eff0c7431 */ /* 0x000fc600000001ff */
[----:B------:R-:W-:-:S04]  /*32e0*/  FFMA R13, R16, R13, R6 ;  /* 0x0000000d100d7223 */ /* 0x000fc80000000006 */
[----:B------:R-:W-:-:S04]  /*32f0*/  FADD R3, R20, R13 ;  /* 0x0000000d14037221 */ /* 0x000fc80000000000 */
[----:B------:R-:W-:Y:S01]  /*3300*/  FMUL R6, R3, 2 ;  /* 0x4000000003067820 */ /* 0x000fe20000400000 */
[----:B------:R-:W-:-:S03]  /*3310*/  FADD R20, -R20, R3 ;  /* 0x0000000314147221 */ /* 0x000fc60000000100 */
[----:B------:R-:W0:Y:S01]  /*3320*/  FRND R7, R6 ;  /* 0x0000000600077307 */ /* 0x000e220000201000 */
[----:B------:R-:W-:Y:S01]  /*3330*/  FADD R20, R13, -R20 ;  /* 0x800000140d147221 */ /* 0x000fe20000000000 */
[----:B------:R-:W-:Y:S01]  /*3340*/  FFMA R3, R3, 2, -R6 ;  /* 0x4000000003037823 */ /* 0x000fe20000000806 */
[----:B------:R-:W-:-:S03]  /*3350*/  FSETP.GT.AND P2, PT, |R6|, 152, PT ;  /* 0x431800000600780b */ /* 0x000fc60003f44200 */
[----:B------:R-:W-:Y:S01]  /*3360*/  FFMA R20, R20, 2, R3 ;  /* 0x4000000014147823 */ /* 0x000fe20000000003 */
        /* <DEDUP_REMOVED lines=8> */
[----:B------:R0:W1:Y:S02]  /*33f0*/  F2I.NTZ R12, R6 ;  /* 0x00000006000c7305 */ /* 0x0000640000203100 */
[----:B------:R-:W-:-:S04]  /*3400*/  FFMA R16, R3, R16, 0.055503588169813156128 ;  /* 0x3d6357bb03107423 */ /* 0x000fc80000000010 */
[----:B------:R-:W-:-:S04]  /*3410*/  FFMA R16, R3, R16, 0.24022644758224487305 ;  /* 0x3e75fdec03107423 */ /* 0x000fc80000000010 */
[----:B------:R-:W-:-:S04]  /*3420*/  FFMA R16, R3, R16, 0.69314718246459960938 ;  /* 0x3f31721803107423 */ /* 0x000fc80000000010 */
[----:B0-----:R-:W-:Y:S01]  /*3430*/  FFMA R6, R3, R16, 1 ;  /* 0x3f80000003067423 */ /* 0x001fe20000000010 */
[----:B-1----:R-:W-:Y:S02]  /*3440*/  LEA R12, R12, -R7, 0x17 ;  /* 0x800000070c0c7211 */ /* 0x002fe400078eb8ff */
[----:B------:R-:W-:Y:S01]  /*3450*/  FSEL R16, RZ, +INF , !P1 ;  /* 0x7f800000ff107808 */ /* 0x000fe20004800000 */
[----:B------:R-:W-:-:S04]  /*3460*/  FMUL R13, R13, R6 ;  /* 0x000000060d0d7220 */ /* 0x000fc80000400000 */
[----:B------:R-:W-:Y:S01]  /*3470*/  @!P2 FMUL R16, R12, R13 ;  /* 0x0000000d0c10a220 */ /* 0x000fe20000400000 */
[----:B------:R-:W-:-:S07]  /*3480*/  @!P0 LOP3.LUT R16, R0, 0x7fffffff, RZ, 0xc0, !PT ;  /* 0x7fffffff00108812 */ /* 0x000fce00078ec0ff */
.L_x_38:
[----:B------:R-:W-:Y:S05]  /*3490*/  BSYNC.RECONVERGENT B0 ;  /* 0x0000000000007941 */ /* 0x000fea0003800200 */
.L_x_37:
[----:B------:R-:W0:Y:S01]  /*34a0*/  F2F.F64.F32 R6, R16 ;  /* 0x0000001000067310 */ /* 0x000e220000201800 */
[----:B------:R-:W-:Y:S01]  /*34b0*/  DADD R14, -R14, 1 ;  /* 0x3ff000000e0e7429 */ /* 0x000fe20000000100 */
[----:B------:R-:W-:Y:S06]  /*34c0*/  BSSY.RECONVERGENT B0, `(.L_x_39) ;  /* 0x000004b000007945 */ /* 0x000fec0003800200 */
[----:B------:R-:W1:Y:S01]  /*34d0*/  F2F.F32.F64 R0, R30 ;  /* 0x0000001e00007310 */ /* 0x000e620000301000 */
[----:B0-----:R-:W-:-:S07]  /*34e0*/  DADD R12, R8, -R6 ;  /* 0x00000000080c7229 */ /* 0x001fce0000000806 */
[----:B------:R-:W0:Y:S01]  /*34f0*/  F2F.F32.F64 R6, R14 ;  /* 0x0000000e00067310 */ /* 0x000e220000301000 */
[----:B------:R-:W-:Y:S02]  /*3500*/  MOV R7, 0x3f800000 ;  /* 0x3f80000000077802 */ /* 0x000fe40000000f00 */
[----:B-1----:R-:W-:-:S05]  /*3510*/  FSETP.NEU.AND P1, PT, R0, 1, PT ;  /* 0x3f8000000000780b */ /* 0x002fca0003f2d000 */
[----:B------:R-:W1:Y:S01]  /*3520*/  F2F.F32.F64 R3, R12 ;  /* 0x0000000c00037310 */ /* 0x000e620000301000 */
[----:B0-----:R-:W-:Y:S02]  /*3530*/  FSETP.NEU.AND P2, PT, R6, 1, PT ;  /* 0x3f8000000600780b */ /* 0x001fe40003f4d000 */
[----:B-1----:R-:W-:-:S13]  /*3540*/  FSETP.NEU.AND P0, PT, R3, 1, PT ;  /* 0x3f8000000300780b */ /* 0x002fda0003f0d000 */
[----:B------:R-:W-:Y:S05]  /*3550*/  @!P0 BRA `(.L_x_40) ;  /* 0x0000000400048947 */ /* 0x000fea0003800000 */
[----:B------:R-:W-:-:S13]  /*3560*/  FSETP.NAN.AND P0, PT, |R3|, |R3|, PT ;  /* 0x400000030300720b */ /* 0x000fda0003f08200 */
[----:B------:R-:W-:Y:S01]  /*3570*/  @P0 FADD R7, R3, 2 ;  /* 0x4000000003070421 */ /* 0x000fe20000000000 */
[----:B------:R-:W-:Y:S06]  /*3580*/  @P0 BRA `(.L_x_40) ;  /* 0x0000000000f80947 */ /* 0x000fec0003800000 */
[C---:B------:R-:W-:Y:S01]  /*3590*/  FMUL R12, |R3|.reuse, 16777216 ;  /* 0x4b800000030c7820 */ /* 0x040fe20000400200 */
[----:B------:R-:W-:Y:S01]  /*35a0*/  FSETP.GEU.AND P0, PT, |R3|, 1.175494350822287508e-38, PT ;  /* 0x008000000300780b */ /* 0x000fe20003f0e200 */
[----:B------:R-:W-:-:S03]  /*35b0*/  HFMA2 R17, -RZ, RZ, 0.771484375, 0.21533203125 ;  /* 0x3a2c32e4ff117431 */ /* 0x000fc600000001ff */
        /* <DEDUP_REMOVED lines=31> */
[----:B------:R-:W-:-:S03]  /*37b0*/  MOV R14, 0x391fcb8e ;  /* 0x391fcb8e000e7802 */ /* 0x000fc60000000f00 */
        /* <DEDUP_REMOVED lines=26> */
[----:B------:R-:W-:-:S07]  /*3960*/  @!P0 LOP3.LUT R7, R3, 0x7fffffff, RZ, 0xc0, !PT ;  /* 0x7fffffff03078812 */ /* 0x000fce00078ec0ff */
.L_x_40:
[----:B------:R-:W-:Y:S05]  /*3970*/  BSYNC.RECONVERGENT B0 ;  /* 0x0000000000007941 */ /* 0x000fea0003800200 */
.L_x_39:
[----:B------:R-:W-:Y:S01]  /*3980*/  BSSY.RECONVERGENT B0, `(.L_x_41) ;  /* 0x0000045000007945 */ /* 0x000fe20003800200 */
[----:B------:R-:W-:Y:S01]  /*3990*/  HFMA2 R3, -RZ, RZ, 1.875, 0 ;  /* 0x3f800000ff037431 */ /* 0x000fe200000001ff */
[----:B------:R-:W-:Y:S02]  /*39a0*/  MOV R12, 0x3f800000 ;  /* 0x3f800000000c7802 */ /* 0x000fe40000000f00 */
        /* <DEDUP_REMOVED lines=23> */
[C---:B------:R-:W-:Y:S01]  /*3b20*/  FMUL R17, R16.reuse, R16 ;  /* 0x0000001010117220 */ /* 0x040fe20000400000 */
[----:B------:R-:W-:Y:S02]  /*3b30*/  FFMA R12, R16, 1.4426950216293334961, R13 ;  /* 0x3fb8aa3b100c7823 */ /* 0x000fe4000000000d */
[----:B------:R-:W-:Y:S01]  /*3b40*/  FADD R19, R18, R18 ;  /* 0x0000001212137221 */ /* 0x000fe20000000000 */
[----:B------:R-:W-:Y:S01]  /*3b50*/  FFMA R18, R17, R20, 0.0032181653659790754318 ;  /* 0x3b52e7db11127423 */ /* 0x000fe20000000014 */
        /* <DEDUP_REMOVED lines=10> */
[----:B------:R-:W-:-:S04]  /*3c00*/  FFMA R14, R14, R13, R15 ;  /* 0x0000000d0e0e7223 */ /* 0x000fc8000000000f */
[----:B------:R-:W-:-:S04]  /*3c10*/  FFMA R17, R16, R17, R14 ;  /* 0x0000001110117223 */ /* 0x000fc8000000000e */
[----:B------:R-:W-:-:S04]  /*3c20*/  FADD R13, R12, R17 ;  /* 0x000000110c0d7221 */ /* 0x000fc80000000000 */
[----:B------:R-:W-:Y:S01]  /*3c30*/  FMUL R14, R13, 2 ;  /* 0x400000000d0e7820 */ /* 0x000fe20000400000 */
[----:B------:R-:W-:-:S03]  /*3c40*/  FADD R12, -R12, R13 ;  /* 0x0000000d0c0c7221 */ /* 0x000fc60000000100 */
[----:B------:R-:W0:Y:S01]  /*3c50*/  FRND R15, R14 ;  /* 0x0000000e000f7307 */ /* 0x000e220000201000 */
[----:B------:R-:W-:Y:S01]  /*3c60*/  FADD R12, R17, -R12 ;  /* 0x8000000c110c7221 */ /* 0x000fe20000000000 */
[----:B------:R-:W-:Y:S01]  /*3c70*/  FFMA R13, R13, 2, -R14 ;  /* 0x400000000d0d7823 */ /* 0x000fe2000000080e */
[----:B------:R-:W-:Y:S02]  /*3c80*/  MOV R17, 0x391fcb8e ;  /* 0x391fcb8e00117802 */ /* 0x000fe40000000f00 */
[----:B------:R-:W-:Y:S01]  /*3c90*/  FSETP.GT.AND P3, PT, |R14|, 152, PT ;  /* 0x431800000e00780b */ /* 0x000fe20003f64200 */
[----:B------:R-:W-:Y:S02]  /*3ca0*/  FFMA R13, R12, 2, R13 ;  /* 0x400000000c0d7823 */ /* 0x000fe4000000000d */
[----:B------:R-:W1:Y:S01]  /*3cb0*/  F2I.NTZ R16, R14 ;  /* 0x0000000e00107305 */ /* 0x000e620000203100 */
[----:B0-----:R-:W-:Y:S01]  /*3cc0*/  FADD R12, R14, -R15 ;  /* 0x8000000f0e0c7221 */ /* 0x001fe20000000000 */
[----:B------:R-:W-:-:S03]  /*3cd0*/  FSETP.GT.AND P2, PT, R15, RZ, PT ;  /* 0x000000ff0f00720b */ /* 0x000fc60003f44000 */
[----:B------:R-:W-:-:S04]  /*3ce0*/  FADD R12, R12, R13 ;  /* 0x0000000d0c0c7221 */ /* 0x000fc80000000000 */
[----:B------:R-:W-:-:S04]  /*3cf0*/  FFMA R13, R12, R17, 0.0013391353422775864601 ;  /* 0x3aaf85ed0c0d7423 */ /* 0x000fc80000000011 */
[----:B------:R-:W-:-:S04]  /*3d00*/  FFMA R13, R12, R13, 0.0096188392490148544312 ;  /* 0x3c1d98560c0d7423 */ /* 0x000fc8000000000d */
[----:B------:R-:W-:-:S04]  /*3d10*/  FFMA R13, R12, R13, 0.055503588169813156128 ;  /* 0x3d6357bb0c0d7423 */ /* 0x000fc8000000000d */
[----:B------:R-:W-:Y:S01]  /*3d20*/  FFMA R15, R12, R13, 0.24022644758224487305 ;  /* 0x3e75fdec0c0f7423 */ /* 0x000fe2000000000d */
[----:B------:R-:W-:Y:S02]  /*3d30*/  SEL R13, RZ, 0x83000000, P2 ;  /* 0x83000000ff0d7807 */ /* 0x000fe40001000000 */
[----:B------:R-:W-:Y:S01]  /*3d40*/  FSETP.GEU.AND P2, PT, R14, RZ, PT ;  /* 0x000000ff0e00720b */ /* 0x000fe20003f4e000 */
[----:B------:R-:W-:Y:S01]  /*3d50*/  FFMA R17, R12, R15, 0.69314718246459960938 ;  /* 0x3f3172180c117423 */ /* 0x000fe2000000000f */
[----:B------:R-:W-:Y:S02]  /*3d60*/  IADD3 R15, PT, PT, R13, 0x7f000000, RZ ;  /* 0x7f0000000d0f7810 */ /* 0x000fe40007ffe0ff */
[----:B-1----:R-:W-:Y:S01]  /*3d70*/  LEA R16, R16, -R13, 0x17 ;  /* 0x8000000d10107211 */ /* 0x002fe200078eb8ff */
[----:B------:R-:W-:Y:S01]  /*3d80*/  FFMA R14, R12, R17, 1 ;  /* 0x3f8000000c0e7423 */ /* 0x000fe20000000011 */
[----:B------:R-:W-:-:S03]  /*3d90*/  FSEL R12, RZ, +INF , !P2 ;  /* 0x7f800000ff0c7808 */ /* 0x000fc60005000000 */
[----:B------:R-:W-:-:S04]  /*3da0*/  FMUL R15, R15, R14 ;  /* 0x0000000e0f0f7220 */ /* 0x000fc80000400000 */
[----:B------:R-:W-:Y:S01]  /*3db0*/  @!P3 FMUL R12, R16, R15 ;  /* 0x0000000f100cb220 */ /* 0x000fe20000400000 */
[----:B------:R-:W-:-:S07]  /*3dc0*/  @!P0 LOP3.LUT R12, R6, 0x7fffffff, RZ, 0xc0, !PT ;  /* 0x7fffffff060c8812 */ /* 0x000fce00078ec0ff */
.L_x_42:
[----:B------:R-:W-:Y:S05]  /*3dd0*/  BSYNC.RECONVERGENT B0 ;  /* 0x0000000000007941 */ /* 0x000fea0003800200 */
.L_x_41:
[----:B------:R-:W-:Y:S04]  /*3de0*/  BSSY.RECONVERGENT B0, `(.L_x_43) ;  /* 0x0000043000007945 */ /* 0x000fe80003800200 */
        /* <DEDUP_REMOVED lines=66> */
.L_x_44:
[----:B------:R-:W-:Y:S05]  /*4210*/  BSYNC.RECONVERGENT B0 ;  /* 0x0000000000007941 */ /* 0x000fea0003800200 */
.L_x_43:
[----:B------:R-:W0:Y:S01]  /*4220*/  F2F.F64.F32 R14, R3 ;  /* 0x00000003000e7310 */ /* 0x000e220000201800 */
[----:B------:R-:W-:Y:S01]  /*4230*/  DADD R16, -R10, R4 ;  /* 0x000000000a107229 */ /* 0x000fe20000000104 */
[----:B------:R-:W-:Y:S01]  /*4240*/  BSSY.RECONVERGENT B0, `(.L_x_45) ;  /* 0x0000050000007945 */ /* 0x000fe20003800200 */
[----:B------:R-:W-:Y:S01]  /*4250*/  DADD R30, -R30, 1 ;  /* 0x3ff000001e1e7429 */ /* 0x000fe20000000100 */
[----:B------:R-:W1:Y:S01]  /*4260*/  LDC.64 R4, c[0x0][0x388] ;  /* 0x0000e200ff047b82 */ /* 0x000e620000000a00 */
[----:B------:R-:W-:Y:S01]  /*4270*/  FFMA R7, R7, 100, R12 ;  /* 0x42c8000007077823 */ /* 0x000fe2000000000c */
[----:B------:R-:W-:-:S03]  /*4280*/  MOV R12, 0x3f800000 ;  /* 0x3f800000000c7802 */ /* 0x000fc60000000f00 */
[----:B------:R-:W2:Y:S01]  /*4290*/  F2F.F32.F64 R0, R30 ;  /* 0x0000001e00007310 */ /* 0x000ea20000301000 */
[----:B0-----:R-:W-:Y:S02]  /*42a0*/  DADD R10, R16, -R14 ;  /* 0x00000000100a7229 */ /* 0x001fe4000000080e */
[----:B------:R-:W-:Y:S02]  /*42b0*/  DADD R14, R8, -1 ;  /* 0xbff00000080e7429 */ /* 0x000fe40000000000 */
[----:B------:R-:W-:-:S04]  /*42c0*/  DADD R8, R16, -1 ;  /* 0xbff0000010087429 */ /* 0x000fc80000000000 */
[----:B------:R-:W-:Y:S01]  /*42d0*/  F2F.F32.F64 R6, R14 ;  /* 0x0000000e00067310 */ /* 0x000fe20000301000 */
[----:B--2---:R-:W-:-:S07]  /*42e0*/  FSETP.NEU.AND P1, PT, R0, 1, PT ;  /* 0x3f8000000000780b */ /* 0x004fce0003f2d000 */
[----:B------:R-:W0:Y:S08]  /*42f0*/  F2F.F32.F64 R10, R10 ;  /* 0x0000000a000a7310 */ /* 0x000e300000301000 */
[----:B------:R2:W3:Y:S01]  /*4300*/  F2F.F32.F64 R8, R8 ;  /* 0x0000000800087310 */ /* 0x0004e20000301000 */
[----:B0-----:R-:W-:-:S13]  /*4310*/  FSETP.NEU.AND P0, PT, R10, 1, PT ;  /* 0x3f8000000a00780b */ /* 0x001fda0003f0d000 */
[----:B-123--:R-:W-:Y:S05]  /*4320*/  @!P0 BRA `(.L_x_46) ;  /* 0x0000000400048947 */ /* 0x00efea0003800000 */
        /* <DEDUP_REMOVED lines=37> */
[----:B------:R-:W-:Y:S01]  /*4580*/  FFMA R13, R14, R13, R16 ;  /* 0x0000000d0e0d7223 */ /* 0x000fe20000000010 */
[----:B------:R-:W-:-:S03]  /*4590*/  MOV R14, 0x391fcb8e ;  /* 0x391fcb8e000e7802 */ /* 0x000fc60000000f00 */
        /* <DEDUP_REMOVED lines=18> */
[----:B------:R-:W-:Y:S01]  /*46c0*/  FFMA R16, R3, R16, 0.24022644758224487305 ;  /* 0x3e75fdec03107423 */ /* 0x000fe20000000010 */
[----:B0-----:R-:W-:-:S03]  /*46d0*/  FSEL R12, RZ, +INF , !P2 ;  /* 0x7f800000ff0c7808 */ /* 0x001fc60005000000 */
[----:B------:R-:W-:-:S04]  /*46e0*/  FFMA R16, R3, R16, 0.69314718246459960938 ;  /* 0x3f31721803107423 */ /* 0x000fc80000000010 */
[----:B------:R-:W-:Y:S01]  /*46f0*/  FFMA R16, R3, R16, 1 ;  /* 0x3f80000003107423 */ /* 0x000fe20000000010 */
[----:B-1----:R-:W-:-:S03]  /*4700*/  LEA R14, R14, -R9, 0x17 ;  /* 0x800000090e0e7211 */ /* 0x002fc600078eb8ff */
[----:B------:R-:W-:-:S04]  /*4710*/  FMUL R11, R11, R16 ;  /* 0x000000100b0b7220 */ /* 0x000fc80000400000 */
[----:B------:R-:W-:Y:S01]  /*4720*/  @!P3 FMUL R12, R14, R11 ;  /* 0x0000000b0e0cb220 */ /* 0x000fe20000400000 */
[----:B------:R-:W-:-:S07]  /*4730*/  @!P0 LOP3.LUT R12, R10, 0x7fffffff, RZ, 0xc0, !PT ;  /* 0x7fffffff0a0c8812 */ /* 0x000fce00078ec0ff */
.L_x_46:
[----:B------:R-:W-:Y:S05]  /*4740*/  BSYNC.RECONVERGENT B0 ;  /* 0x0000000000007941 */ /* 0x000fea0003800200 */
.L_x_45:
[----:B------:R-:W-:Y:S01]  /*4750*/  BSSY.RECONVERGENT B0, `(.L_x_47) ;  /* 0x0000045000007945 */ /* 0x000fe20003800200 */
[----:B------:R-:W-:Y:S02]  /*4760*/  HFMA2 R10, -RZ, RZ, 1.875, 0 ;  /* 0x3f800000ff0a7431 */ /* 0x000fe400000001ff */
[----:B------:R-:W-:Y:S01]  /*4770*/  FFMA R7, R12, 90, R7 ;  /* 0x42b400000c077823 */ /* 0x000fe20000000007 */
[----:B------:R-:W-:Y:S06]  /*4780*/  @!P1 BRA `(.L_x_48) ;  /* 0x0000000400049947 */ /* 0x000fec0003800000 */
        /* <DEDUP_REMOVED lines=38> */
[----:B------:R-:W-:-:S03]  /*49f0*/  HFMA2 R12, -RZ, RZ, 0.64013671875, -15.109375 ;  /* 0x391fcb8eff0c7431 */ /* 0x000fc600000001ff */
        /* <DEDUP_REMOVED lines=26> */
.L_x_48:
[----:B------:R-:W-:Y:S05]  /*4ba0*/  BSYNC.RECONVERGENT B0 ;  /* 0x0000000000007941 */ /* 0x000fea0003800200 */
.L_x_47:
[----:B------:R-:W-:Y:S01]  /*4bb0*/  FADD R10, R7, R10 ;  /* 0x0000000a070a7221 */ /* 0x000fe20000000000 */
[----:B------:R-:W-:Y:S01]  /*4bc0*/  FSETP.NEU.AND P0, PT, R6, 1, PT ;  /* 0x3f8000000600780b */ /* 0x000fe20003f0d000 */
[----:B------:R-:W-:Y:S01]  /*4bd0*/  BSSY.RECONVERGENT B0, `(.L_x_49) ;  /* 0x0000046000007945 */ /* 0x000fe20003800200 */
[----:B------:R-:W-:Y:S02]  /*4be0*/  FSETP.NEU.AND P1, PT, R8, 1, PT ;  /* 0x3f8000000800780b */ /* 0x000fe40003f2d000 */
[----:B------:R-:W-:Y:S01]  /*4bf0*/  MOV R0, 0x3f800000 ;  /* 0x3f80000000007802 */ /* 0x000fe20000000f00 */
[----:B------:R-:W0:Y:S08]  /*4c00*/  F2F.F64.F32 R10, R10 ;  /* 0x0000000a000a7310 */ /* 0x000e300000201800 */
        /* <DEDUP_REMOVED lines=17> */
[----:B------:R-:W1:Y:S01]  /*4d20*/  MUFU.RCP R9, R9 ;  /* 0x0000000900097308 */ /* 0x000e620000001000 */
[----:B------:R-:W-:Y:S01]  /*4d30*/  FFMA R0, R0, 1.1920928955078125e-07, R3 ;  /* 0x3400000000007823 */ /* 0x000fe20000000003 */
[----:B------:R-:W-:-:S13]  /*4d40*/  FSETP.NEU.AND P0, PT, R6, RZ, P0 ;  /* 0x000000ff0600720b */ /* 0x000fda000070d000 */
[----:B------:R-:W-:Y:S01]  /*4d50*/  @!P0 FADD R6, R6, R6 ;  /* 0x0000000606068221 */ /* 0x000fe20000000000 */
[----:B-1----:R-:W-:-:S04]  /*4d60*/  FMUL R13, R9, R12 ;  /* 0x0000000c090d7220 */ /* 0x002fc80000400000 */
[----:B------:R-:W-:Y:S01]  /*4d70*/  FADD R12, R7, -R13 ;  /* 0x8000000d070c7221 */ /* 0x000fe20000000000 */
[CC--:B------:R-:W-:Y:S01]  /*4d80*/  FMUL R3, R13.reuse, R13.reuse ;  /* 0x0000000d0d037220 */ /* 0x0c0fe20000400000 */
        /* <DEDUP_REMOVED lines=19> */
[----:B------:R-:W1:Y:S01]  /*4ec0*/  FRND R12, R3 ;  /* 0x00000003000c7307 */ /* 0x000e620000201000 */
[----:B------:R-:W-:Y:S01]  /*4ed0*/  FADD R15, R14, -R15 ;  /* 0x8000000f0e0f7221 */ /* 0x000fe20000000000 */
[----:B------:R-:W-:Y:S01]  /*4ee0*/  FFMA R0, R0, 2, -R3 ;  /* 0x4000000000007823 */ /* 0x000fe20000000803 */
[----:B------:R-:W-:-:S03]  /*4ef0*/  FSETP.GT.AND P3, PT, |R3|, 152, PT ;  /* 0x431800000300780b */ /* 0x000fc60003f64200 */
[----:B------:R-:W-:Y:S02]  /*4f00*/  FFMA R15, R15, 2, R0 ;  /* 0x400000000f0f7823 */ /* 0x000fe40000000000 */
[----:B------:R-:W2:Y:S01]  /*4f10*/  F2I.NTZ R14, R3 ;  /* 0x00000003000e7305 */ /* 0x000ea20000203100 */
[----:B-1----:R-:W-:Y:S01]  /*4f20*/  FADD R0, R3, -R12 ;  /* 0x8000000c03007221 */ /* 0x002fe20000000000 */
[----:B------:R-:W-:-:S03]  /*4f30*/  FSETP.GT.AND P2, PT, R12, RZ, PT ;  /* 0x000000ff0c00720b */ /* 0x000fc60003f44000 */
[----:B------:R-:W-:-:S04]  /*4f40*/  FADD R0, R0, R15 ;  /* 0x0000000f00007221 */ /* 0x000fc80000000000 */
[----:B------:R-:W-:-:S04]  /*4f50*/  FFMA R7, R0, R7, 0.0013391353422775864601 ;  /* 0x3aaf85ed00077423 */ /* 0x000fc80000000007 */
[----:B------:R-:W-:-:S04]  /*4f60*/  FFMA R7, R0, R7, 0.0096188392490148544312 ;  /* 0x3c1d985600077423 */ /* 0x000fc80000000007 */
[----:B------:R-:W-:-:S04]  /*4f70*/  FFMA R7, R0, R7, 0.055503588169813156128 ;  /* 0x3d6357bb00077423 */ /* 0x000fc80000000007 */
[C---:B------:R-:W-:Y:S01]  /*4f80*/  FFMA R9, R0.reuse, R7, 0.24022644758224487305 ;  /* 0x3e75fdec00097423 */ /* 0x040fe20000000007 */
[----:B------:R-:W-:Y:S02]  /*4f90*/  SEL R7, RZ, 0x83000000, P2 ;  /* 0x83000000ff077807 */ /* 0x000fe40001000000 */
[----:B------:R-:W-:Y:S01]  /*4fa0*/  FSETP.GEU.AND P2, PT, R3, RZ, PT ;  /* 0x000000ff0300720b */ /* 0x000fe20003f4e000 */
[----:B------:R-:W-:Y:S01]  /*4fb0*/  FFMA R13, R0, R9, 0.69314718246459960938 ;  /* 0x3f317218000d7423 */ /* 0x000fe20000000009 */
[----:B------:R-:W-:Y:S02]  /*4fc0*/  IADD3 R9, PT, PT, R7, 0x7f000000, RZ ;  /* 0x7f00000007097810 */ /* 0x000fe40007ffe0ff */
[----:B--2---:R-:W-:Y:S01]  /*4fd0*/  LEA R14, R14, -R7, 0x17 ;  /* 0x800000070e0e7211 */ /* 0x004fe200078eb8ff */
[----:B------:R-:W-:Y:S01]  /*4fe0*/  FFMA R12, R0, R13, 1 ;  /* 0x3f800000000c7423 */ /* 0x000fe2000000000d */
[----:B------:R-:W-:-:S03]  /*4ff0*/  FSEL R0, RZ, +INF , !P2 ;  /* 0x7f800000ff007808 */ /* 0x000fc60005000000 */
[----:B------:R-:W-:-:S04]  /*5000*/  FMUL R9, R9, R12 ;  /* 0x0000000c09097220 */ /* 0x000fc80000400000 */
[----:B------:R-:W-:Y:S01]  /*5010*/  @!P3 FMUL R0, R14, R9 ;  /* 0x000000090e00b220 */ /* 0x000fe20000400000 */
[----:B------:R-:W-:-:S07]  /*5020*/  @!P0 LOP3.LUT R0, R6, 0x7fffffff, RZ, 0xc0, !PT ;  /* 0x7fffffff06008812 */ /* 0x000fce00078ec0ff */
.L_x_50:
[----:B------:R-:W-:Y:S05]  /*5030*/  BSYNC.RECONVERGENT B0 ;  /* 0x0000000000007941 */ /* 0x000fea0003800200 */
.L_x_49:
[----:B------:R-:W-:Y:S01]  /*5040*/  BSSY.RECONVERGENT B0, `(.L_x_51) ;  /* 0x0000044000007945 */ /* 0x000fe20003800200 */
[----:B------:R-:W-:-:S03]  /*5050*/  HFMA2 R3, -RZ, RZ, 1.875, 0 ;  /* 0x3f800000ff037431 */ /* 0x000fc600000001ff */
        /* <DEDUP_REMOVED lines=43> */
[----:B------:R-:W1:Y:S01]  /*5310*/  FRND R7, R6 ;  /* 0x0000000600077307 */ /* 0x000e620000201000 */
[----:B------:R-:W-:Y:S01]  /*5320*/  FADD R16, R13, -R16 ;  /* 0x800000100d107221 */ /* 0x000fe20000000000 */
[----:B------:R-:W-:Y:S01]  /*5330*/  FFMA R3, R3, 2, -R6 ;  /* 0x4000000003037823 */ /* 0x000fe20000000806 */
[----:B------:R-:W-:-:S03]  /*5340*/  FSETP.GT.AND P2, PT, |R6|, 152, PT ;  /* 0x431800000600780b */ /* 0x000fc60003f44200 */
[----:B------:R-:W-:Y:S01]  /*5350*/  FFMA R16, R16, 2, R3 ;  /* 0x4000000010107823 */ /* 0x000fe20000000003 */
[----:B-1----:R-:W-:Y:S01]  /*5360*/  FADD R3, R6, -R7 ;  /* 0x8000000706037221 */ /* 0x002fe20000000000 */
[----:B------:R-:W-:-:S03]  /*5370*/  FSETP.GT.AND P1, PT, R7, RZ, PT ;  /* 0x000000ff0700720b */ /* 0x000fc60003f24000 */
[----:B------:R-:W-:Y:S01]  /*5380*/  FADD R3, R3, R16 ;  /* 0x0000001003037221 */ /* 0x000fe20000000000 */
[----:B------:R-:W-:Y:S02]  /*5390*/  SEL R7, RZ, 0x83000000, P1 ;  /* 0x83000000ff077807 */ /* 0x000fe40000800000 */
[----:B------:R-:W-:Y:S01]  /*53a0*/  FSETP.GEU.AND P1, PT, R6, RZ, PT ;  /* 0x000000ff0600720b */ /* 0x000fe20003f2e000 */
[----:B------:R-:W-:Y:S01]  /*53b0*/  FFMA R12, R3, R12, 0.0013391353422775864601 ;  /* 0x3aaf85ed030c7423 */ /* 0x000fe2000000000c */
[----:B------:R-:W-:-:S03]  /*53c0*/  IADD3 R9, PT, PT, R7, 0x7f000000, RZ ;  /* 0x7f00000007097810 */ /* 0x000fc60007ffe0ff */
[C---:B------:R-:W-:Y:S02]  /*53d0*/  FFMA R14, R3.reuse, R12, 0.0096188392490148544312 ;  /* 0x3c1d9856030e7423 */ /* 0x040fe4000000000c */
[----:B------:R-:W1:Y:S02]  /*53e0*/  F2I.NTZ R12, R6 ;  /* 0x00000006000c7305 */ /* 0x000e640000203100 */
[----:B------:R-:W-:-:S04]  /*53f0*/  FFMA R14, R3, R14, 0.055503588169813156128 ;  /* 0x3d6357bb030e7423 */ /* 0x000fc8000000000e */
[----:B------:R-:W-:-:S04]  /*5400*/  FFMA R14, R3, R14, 0.24022644758224487305 ;  /* 0x3e75fdec030e7423 */ /* 0x000fc8000000000e */
[----:B------:R-:W-:-:S04]  /*5410*/  FFMA R14, R3, R14, 0.69314718246459960938 ;  /* 0x3f317218030e7423 */ /* 0x000fc8000000000e */
[----:B------:R-:W-:Y:S01]  /*5420*/  FFMA R14, R3, R14, 1 ;  /* 0x3f800000030e7423 */ /* 0x000fe2000000000e */
[----:B-1----:R-:W-:Y:S02]  /*5430*/  LEA R12, R12, -R7, 0x17 ;  /* 0x800000070c0c7211 */ /* 0x002fe400078eb8ff */
[----:B------:R-:W-:Y:S01]  /*5440*/  FSEL R3, RZ, +INF , !P1 ;  /* 0x7f800000ff037808 */ /* 0x000fe20004800000 */
[----:B------:R-:W-:-:S04]  /*5450*/  FMUL R9, R9, R14 ;  /* 0x0000000e09097220 */ /* 0x000fc80000400000 */
[----:B------:R-:W-:Y:S01]  /*5460*/  @!P2 FMUL R3, R12, R9 ;  /* 0x000000090c03a220 */ /* 0x000fe20000400000 */
[----:B------:R-:W-:-:S07]  /*5470*/  @!P0 LOP3.LUT R3, R8, 0x7fffffff, RZ, 0xc0, !PT ;  /* 0x7fffffff08038812 */ /* 0x000fce00078ec0ff */
.L_x_52:
[----:B------:R-:W-:Y:S05]  /*5480*/  BSYNC.RECONVERGENT B0 ;  /* 0x0000000000007941 */ /* 0x000fea0003800200 */
.L_x_51:
[----:B------:R-:W-:Y:S01]  /*5490*/  FADD R0, R3, R0 ;  /* 0x0000000003007221 */ /* 0x000fe20000000000 */
[----:B------:R-:W-:Y:S01]  /*54a0*/  UMOV UR4, 0x33333333 ;  /* 0x3333333300047882 */ /* 0x000fe20000000000 */
[----:B------:R-:W-:Y:S01]  /*54b0*/  UMOV UR5, 0x40243333 ;  /* 0x4024333300057882 */ /* 0x000fe20000000000 */
[----:B------:R-:W-:Y:S01]  /*54c0*/  IMAD.WIDE R4, R2, 0x8, R4 ;  /* 0x0000000802047825 */ /* 0x000fe200078e0204 */
[----:B------:R-:W0:Y:S02]  /*54d0*/  F2F.F64.F32 R6, R0 ;  /* 0x0000000000067310 */ /* 0x000e240000201800 */
[----:B0-----:R-:W-:-:S07]  /*54e0*/  DFMA R6, R6, UR4, R10 ;  /* 0x0000000406067c2b */ /* 0x001fce000800000a */
[----:B------:R-:W-:Y:S01]  /*54f0*/  STG.E.64 desc[UR10][R4.64], R6 ;  /* 0x0000000604007986 */ /* 0x000fe2000c101b0a */
[----:B------:R-:W-:Y:S05]  /*5500*/  EXIT ;  /* 0x000000000000794d */ /* 0x000fea0003800000 */
        .weak           $__internal_0_$__cuda_sm20_div_rn_f64_full
        .type           $__internal_0_$__cuda_sm20_div_rn_f64_full,@function
        .size           $__internal_0_$__cuda_sm20_div_rn_f64_full,(.L_x_59 - $__internal_0_$__cuda_sm20_div_rn_f64_full)
$__internal_0_$__cuda_sm20_div_rn_f64_full:
[----:B------:R-:W-:Y:S01]  /*5510*/  FSETP.GEU.AND P2, PT, |R17|, 1.469367938527859385e-39, PT ;  /* 0x001000001100780b */ /* 0x000fe20003f4e200 */
[----:B------:R-:W-:Y:S01]  /*5520*/  BSSY.RECONVERGENT B1, `(.L_x_53) ;  /* 0x0000056000017945 */ /* 0x000fe20003800200 */
[C---:B------:R-:W-:Y:S02]  /*5530*/  FSETP.GEU.AND P0, PT, |R21|.reuse, 1.469367938527859385e-39, PT ;  /* 0x001000001500780b */ /* 0x040fe40003f0e200 */
[----:B------:R-:W-:Y:S02]  /*5540*/  LOP3.LUT R18, R21, 0x800fffff, RZ, 0xc0, !PT ;  /* 0x800fffff15127812 */ /* 0x000fe400078ec0ff */
[----:B------:R-:W-:Y:S02]  /*5550*/  LOP3.LUT R5, R17, 0x7ff00000, RZ, 0xc0, !PT ;  /* 0x7ff0000011057812 */ /* 0x000fe400078ec0ff */
[----:B------:R-:W-:Y:S02]  /*5560*/  LOP3.LUT R19, R18, 0x3ff00000, RZ, 0xfc, !PT ;  /* 0x3ff0000012137812 */ /* 0x000fe400078efcff */
[----:B------:R-:W-:-:S02]  /*5570*/  MOV R18, R20 ;  /* 0x0000001400127202 */ /* 0x000fc40000000f00 */
[C---:B------:R-:W-:Y:S02]  /*5580*/  LOP3.LUT R32, R21.reuse, 0x7ff00000, RZ, 0xc0, !PT ;  /* 0x7ff0000015207812 */ /* 0x040fe400078ec0ff */
[----:B------:R-:W-:Y:S01]  /*5590*/  @!P2 LOP3.LUT R6, R21, 0x7ff00000, RZ, 0xc0, !PT ;  /* 0x7ff000001506a812 */ /* 0x000fe200078ec0ff */
[----:B------:R-:W-:Y:S01]  /*55a0*/  @!P0 DMUL R18, R20, 8.98846567431157953865e+307 ;  /* 0x7fe0000014128828 */ /* 0x000fe20000000000 */
[C---:B------:R-:W-:Y:S02]  /*55b0*/  ISETP.GE.U32.AND P1, PT, R5.reuse, R32, PT ;  /* 0x000000200500720c */ /* 0x040fe40003f26070 */
[----:B------:R-:W-:Y:S02]  /*55c0*/  @!P2 ISETP.GE.U32.AND P3, PT, R5, R6, PT ;  /* 0x000000060500a20c */ /* 0x000fe40003f66070 */
[----:B------:R-:W-:Y:S01]  /*55d0*/  MOV R6, 0x1ca00000 ;  /* 0x1ca0000000067802 */ /* 0x000fe20000000f00 */
[----:B------:R-:W0:Y:S01]  /*55e0*/  MUFU.RCP64H R27, R19 ;  /* 0x00000013001b7308 */ /* 0x000e220000001800 */
[----:B------:R-:W-:-:S02]  /*55f0*/  MOV R22, R16 ;  /* 0x0000001000167202 */ /* 0x000fc40000000f00 */
[C---:B------:R-:W-:Y:S02]  /*5600*/  @!P2 SEL R25, R6.reuse, 0x63400000, !P3 ;  /* 0x634000000619a807 */ /* 0x040fe40005800000 */
[----:B------:R-:W-:Y:S02]  /*5610*/  SEL R23, R6, 0x63400000, !P1 ;  /* 0x6340000006177807 */ /* 0x000fe40004800000 */
[--C-:B------:R-:W-:Y:S02]  /*5620*/  @!P2 LOP3.LUT R25, R25, 0x80000000, R17.reuse, 0xf8, !PT ;  /* 0x800000001919a812 */ /* 0x100fe400078ef811 */
[----:B------:R-:W-:Y:S02]  /*5630*/  LOP3.LUT R23, R23, 0x800fffff, R17, 0xf8, !PT ;  /* 0x800fffff17177812 */ /* 0x000fe400078ef811 */
[----:B------:R-:W-:Y:S02]  /*5640*/  @!P2 LOP3.LUT R25, R25, 0x100000, RZ, 0xfc, !PT ;  /* 0x001000001919a812 */ /* 0x000fe400078efcff */
[----:B------:R-:W-:-:S02]  /*5650*/  @!P2 MOV R24, RZ ;  /* 0x000000ff0018a202 */ /* 0x000fc40000000f00 */
[----:B------:R-:W-:Y:S02]  /*5660*/  MOV R26, 0x1 ;  /* 0x00000001001a7802 */ /* 0x000fe40000000f00 */
[----:B------:R-:W-:Y:S02]  /*5670*/  @!P0 LOP3.LUT R32, R19, 0x7ff00000, RZ, 0xc0, !PT ;  /* 0x7ff0000013208812 */ /* 0x000fe400078ec0ff */
[----:B------:R-:W-:Y:S02]  /*5680*/  @!P2 DFMA R22, R22, 2, -R24 ;  /* 0x400000001616a82b */ /* 0x000fe40000000818 */
[----:B0-----:R-:W-:-:S08]  /*5690*/  DFMA R24, R26, -R18, 1 ;  /* 0x3ff000001a18742b */ /* 0x001fd00000000812 */
[----:B------:R-:W-:-:S08]  /*56a0*/  DFMA R24, R24, R24, R24 ;  /* 0x000000181818722b */ /* 0x000fd00000000018 */
[----:B------:R-:W-:-:S08]  /*56b0*/  DFMA R24, R26, R24, R26 ;  /* 0x000000181a18722b */ /* 0x000fd0000000001a */
[----:B------:R-:W-:-:S08]  /*56c0*/  DFMA R26, R24, -R18, 1 ;  /* 0x3ff00000181a742b */ /* 0x000fd00000000812 */
[----:B------:R-:W-:-:S08]  /*56d0*/  DFMA R24, R24, R26, R24 ;  /* 0x0000001a1818722b */ /* 0x000fd00000000018 */
[----:B------:R-:W-:-:S08]  /*56e0*/  DMUL R26, R24, R22 ;  /* 0x00000016181a7228 */ /* 0x000fd00000000000 */
[----:B------:R-:W-:-:S08]  /*56f0*/  DFMA R28, R26, -R18, R22 ;  /* 0x800000121a1c722b */ /* 0x000fd00000000016 */
[----:B------:R-:W-:Y:S01]  /*5700*/  DFMA R28, R24, R28, R26 ;  /* 0x0000001c181c722b */ /* 0x000fe2000000001a */
[----:B------:R-:W-:Y:S02]  /*5710*/  MOV R27, R5 ;  /* 0x00000005001b7202 */ /* 0x000fe40000000f00 */
[----:B------:R-:W-:-:S04]  /*5720*/  @!P2 LOP3.LUT R27, R23, 0x7ff00000, RZ, 0xc0, !PT ;  /* 0x7ff00000171ba812 */ /* 0x000fc800078ec0ff */
[----:B------:R-:W-:-:S04]  /*5730*/  IADD3 R24, PT, PT, R27, -0x1, RZ ;  /* 0xffffffff1b187810 */ /* 0x000fc80007ffe0ff */
[----:B------:R-:W-:Y:S02]  /*5740*/  ISETP.GT.U32.AND P0, PT, R24, 0x7feffffe, PT ;  /* 0x7feffffe1800780c */ /* 0x000fe40003f04070 */
[----:B------:R-:W-:-:S04]  /*5750*/  IADD3 R24, PT, PT, R32, -0x1, RZ ;  /* 0xffffffff20187810 */ /* 0x000fc80007ffe0ff */
[----:B------:R-:W-:-:S13]  /*5760*/  ISETP.GT.U32.OR P0, PT, R24, 0x7feffffe, P0 ;  /* 0x7feffffe1800780c */ /* 0x000fda0000704470 */
[----:B------:R-:W-:Y:S05]  /*5770*/  @P0 BRA `(.L_x_54) ;  /* 0x00000000006c0947 */ /* 0x000fea0003800000 */
[----:B------:R-:W-:-:S04]  /*5780*/  LOP3.LUT R24, R21, 0x7ff00000, RZ, 0xc0, !PT ;  /* 0x7ff0000015187812 */ /* 0x000fc800078ec0ff */
[CC--:B------:R-:W-:Y:S02]  /*5790*/  VIADDMNMX R16, R5.reuse, -R24.reuse, 0xb9600000, !PT ;  /* 0xb960000005107446 */ /* 0x0c0fe40007800918 */
[----:B------:R-:W-:Y:S02]  /*57a0*/  ISETP.GE.U32.AND P0, PT, R5, R24, PT ;  /* 0x000000180500720c */ /* 0x000fe40003f06070 */
[----:B------:R-:W-:Y:S02]  /*57b0*/  VIMNMX R5, PT, PT, R16, 0x46a00000, PT ;  /* 0x46a0000010057848 */ /* 0x000fe40003fe0100 */
[----:B------:R-:W-:Y:S02]  /*57c0*/  SEL R6, R6, 0x63400000, !P0 ;  /* 0x6340000006067807 */ /* 0x000fe40004000000 */
[----:B------:R-:W-:Y:S02]  /*57d0*/  MOV R16, RZ ;  /* 0x000000ff00107202 */ /* 0x000fe40000000f00 */
[----:B------:R-:W-:-:S04]  /*57e0*/  IADD3 R5, PT, PT, -R6, R5, RZ ;  /* 0x0000000506057210 */ /* 0x000fc80007ffe1ff */
[----:B------:R-:W-:-:S06]  /*57f0*/  IADD3 R17, PT, PT, R5, 0x7fe00000, RZ ;  /* 0x7fe0000005117810 */ /* 0x000fcc0007ffe0ff */
[----:B------:R-:W-:-:S10]  /*5800*/  DMUL R24, R28, R16 ;  /* 0x000000101c187228 */ /* 0x000fd40000000000 */
[----:B------:R-:W-:-:S13]  /*5810*/  FSETP.GTU.AND P0, PT, |R25|, 1.469367938527859385e-39, PT ;  /* 0x001000001900780b */ /* 0x000fda0003f0c200 */
[----:B------:R-:W-:Y:S05]  /*5820*/  @P0 BRA `(.L_x_55) ;  /* 0x0000000000940947 */ /* 0x000fea0003800000 */
[----:B------:R-:W-:-:S06]  /*5830*/  DFMA R18, R28, -R18, R22 ;  /* 0x800000121c12722b */ /* 0x000fcc0000000016 */
[----:B------:R-:W-:-:S04]  /*5840*/  MOV R18, RZ ;  /* 0x000000ff00127202 */ /* 0x000fc80000000f00 */
[C---:B------:R-:W-:Y:S02]  /*5850*/  FSETP.NEU.AND P0, PT, R19.reuse, RZ, PT ;  /* 0x000000ff1300720b */ /* 0x040fe40003f0d000 */
[----:B------:R-:W-:-:S04]  /*5860*/  LOP3.LUT R21, R19, 0x80000000, R21, 0x48, !PT ;  /* 0x8000000013157812 */ /* 0x000fc800078e4815 */
[----:B------:R-:W-:-:S07]  /*5870*/  LOP3.LUT R19, R21, R17, RZ, 0xfc, !PT ;  /* 0x0000001115137212 */ /* 0x000fce00078efcff */
[----:B------:R-:W-:Y:S05]  /*5880*/  @!P0 BRA `(.L_x_55) ;  /* 0x00000000007c8947 */ /* 0x000fea0003800000 */
[C---:B------:R-:W-:Y:S01]  /*5890*/  IADD3 R17, PT, PT, -R5.reuse, RZ, RZ ;  /* 0x000000ff05117210 */ /* 0x040fe20007ffe1ff */
[----:B------:R-:W-:Y:S01]  /*58a0*/  DMUL.RP R18, R28, R18 ;  /* 0x000000121c127228 */ /* 0x000fe20000008000 */
[----:B------:R-:W-:Y:S02]  /*58b0*/  MOV R16, RZ ;  /* 0x000000ff00107202 */ /* 0x000fe40000000f00 */
[----:B------:R-:W-:-:S04]  /*58c0*/  IADD3 R5, PT, PT, -R5, -0x43300000, RZ ;  /* 0xbcd0000005057810 */ /* 0x000fc80007ffe1ff */
[----:B------:R-:W-:-:S03]  /*58d0*/  DFMA R16, R24, -R16, R28 ;  /* 0x800000101810722b */ /* 0x000fc6000000001c */
[----:B------:R-:W-:-:S07]  /*58e0*/  LOP3.LUT R21, R19, R21, RZ, 0x3c, !PT ;  /* 0x0000001513157212 */ /* 0x000fce00078e3cff */
[----:B------:R-:W-:-:S04]  /*58f0*/  FSETP.NEU.AND P0, PT, |R17|, R5, PT ;  /* 0x000000051100720b */ /* 0x000fc80003f0d200 */
[----:B------:R-:W-:Y:S02]  /*5900*/  FSEL R24, R18, R24, !P0 ;  /* 0x0000001812187208 */ /* 0x000fe40004000000 */
[----:B------:R-:W-:Y:S01]  /*5910*/  FSEL R25, R21, R25, !P0 ;  /* 0x0000001915197208 */ /* 0x000fe20004000000 */
[----:B------:R-:W-:Y:S06]  /*5920*/  BRA `(.L_x_55) ;  /* 0x0000000000547947 */ /* 0x000fec0003800000 */
.L_x_54:
[----:B------:R-:W-:-:S14]  /*5930*/  DSETP.NAN.AND P0, PT, R16, R16, PT ;  /* 0x000000101000722a */ /* 0x000fdc0003f08000 */
[----:B------:R-:W-:Y:S05]  /*5940*/  @P0 BRA `(.L_x_56) ;  /* 0x0000000000440947 */ /* 0x000fea0003800000 */
[----:B------:R-:W-:-:S14]  /*5950*/  DSETP.NAN.AND P0, PT, R20, R20, PT ;  /* 0x000000141400722a */ /* 0x000fdc0003f08000 */
[----:B------:R-:W-:Y:S05]  /*5960*/  @P0 BRA `(.L_x_57) ;  /* 0x0000000000300947 */ /* 0x000fea0003800000 */
[----:B------:R-:W-:Y:S02]  /*5970*/  ISETP.NE.AND P0, PT, R27, R32, PT ;  /* 0x000000201b00720c */ /* 0x000fe40003f05270 */
[----:B------:R-:W-:Y:S02]  /*5980*/  MOV R24, 0x0 ;  /* 0x0000000000187802 */ /* 0x000fe40000000f00 */
[----:B------:R-:W-:-:S09]  /*5990*/  MOV R25, 0xfff80000 ;  /* 0xfff8000000197802 */ /* 0x000fd20000000f00 */
[----:B------:R-:W-:Y:S05]  /*59a0*/  @!P0 BRA `(.L_x_55) ;  /* 0x0000000000348947 */ /* 0x000fea0003800000 */
[----:B------:R-:W-:Y:S02]  /*59b0*/  ISETP.NE.AND P0, PT, R27, 0x7ff00000, PT ;  /* 0x7ff000001b00780c */ /* 0x000fe40003f05270 */
[----:B------:R-:W-:Y:S02]  /*59c0*/  LOP3.LUT R25, R17, 0x80000000, R21, 0x48, !PT ;  /* 0x8000000011197812 */ /* 0x000fe400078e4815 */
[----:B------:R-:W-:-:S13]  /*59d0*/  ISETP.EQ.OR P0, PT, R32, RZ, !P0 ;  /* 0x000000ff2000720c */ /* 0x000fda0004702670 */
[----:B------:R-:W-:Y:S02]  /*59e0*/  @P0 LOP3.LUT R5, R25, 0x7ff00000, RZ, 0xfc, !PT ;  /* 0x7ff0000019050812 */ /* 0x000fe400078efcff */
[----:B------:R-:W-:Y:S02]  /*59f0*/  @!P0 MOV R24, RZ ;  /* 0x000000ff00188202 */ /* 0x000fe40000000f00 */
[----:B------:R-:W-:Y:S02]  /*5a00*/  @P0 MOV R24, RZ ;  /* 0x000000ff00180202 */ /* 0x000fe40000000f00 */
[----:B------:R-:W-:Y:S01]  /*5a10*/  @P0 MOV R25, R5 ;  /* 0x0000000500190202 */ /* 0x000fe20000000f00 */
[----:B------:R-:W-:Y:S06]  /*5a20*/  BRA `(.L_x_55) ;  /* 0x0000000000147947 */ /* 0x000fec0003800000 */
.L_x_57:
[----:B------:R-:W-:Y:S02]  /*5a30*/  LOP3.LUT R25, R21, 0x80000, RZ, 0xfc, !PT ;  /* 0x0008000015197812 */ /* 0x000fe400078efcff */
[----:B------:R-:W-:Y:S01]  /*5a40*/  MOV R24, R20 ;  /* 0x0000001400187202 */ /* 0x000fe20000000f00 */
[----:B------:R-:W-:Y:S06]  /*5a50*/  BRA `(.L_x_55) ;  /* 0x0000000000087947 */ /* 0x000fec0003800000 */
.L_x_56:
[----:B------:R-:W-:Y:S02]  /*5a60*/  LOP3.LUT R25, R17, 0x80000, RZ, 0xfc, !PT ;  /* 0x0008000011197812 */ /* 0x000fe400078efcff */
[----:B------:R-:W-:-:S07]  /*5a70*/  MOV R24, R16 ;  /* 0x0000001000187202 */ /* 0x000fce0000000f00 */
.L_x_55:
[----:B------:R-:W-:Y:S05]  /*5a80*/  BSYNC.RECONVERGENT B1 ;  /* 0x0000000000017941 */ /* 0x000fea0003800200 */
.L_x_53:
[----:B------:R-:W-:Y:S01]  /*5a90*/  HFMA2 R17, -RZ, RZ, 0, 0 ;  /* 0x00000000ff117431 */ /* 0x000fe200000001ff */
[----:B------:R-:W-:-:S04]  /*5aa0*/  MOV R16, R0 ;  /* 0x0000000000107202 */ /* 0x000fc80000000f00 */
[----:B------:R-:W-:Y:S05]  /*5ab0*/  RET.REL.NODEC R16 `(_Z14evaluateKernelPcPdiiii) ;  /* 0xffffffa410507950 */ /* 0x000fea0003c3ffff */
.L_x_58:
[----:B------:R-:W-:-:S00]  /*5ac0*/  BRA `(.L_x_58) ;  /* 0xfffffffc00fc7947 */ /* 0x000fc0000383ffff */
[----:B------:R-:W-:-:S00]  /*5ad0*/  NOP ;  /* 0x0000000000007918 */ /* 0x000fc00000000000 */
        /* <DEDUP_REMOVED lines=10> */
.L_x_59:


//--------------------- .nv.shared.reserved.0     --------------------------
	.section	.nv.shared.reserved.0,"aw",@nobits
	.weak		__nv_reservedSMEM_offset_0_alias
	.size		__nv_reservedSMEM_offset_0_alias, 0, 64
	.other		__nv_reservedSMEM_offset_0_alias,@"STO_CUDA_RESERVED_SHARED STV_DEFAULT"
__nv_reservedSMEM_offset_0_alias:
	.zero		0
	.zero		64


//--------------------- .nv.constant0._Z14evaluateKernelPcPdiiii --------------------------
	.section	.nv.constant0._Z14evaluateKernelPcPdiiii,"a",@progbits
	.sectionflags	@""
	.align	4
.nv.constant0._Z14evaluateKernelPcPdiiii:
	.zero		928


//--------------------- SYMBOLS --------------------------

	.type		.nv.reservedSmem.offset0,@object
	.size		.nv.reservedSmem.offset0,0x4
